//
// Generated by NVIDIA NVVM Compiler
//
// Compiler Build ID: CL-36424714
// Cuda compilation tools, release 13.0, V13.0.88
// Based on NVVM 20.0.0
//

.version 9.0
.target sm_100
.address_size 64

	// .globl	_Z6kernalPfS_i
.extern .func  (.param .b32 func_retval0) vprintf
(
	.param .b64 vprintf_param_0,
	.param .b64 vprintf_param_1
)
;
.global .align 1 .b8 $str[28] = {105, 120, 32, 37, 100, 44, 32, 105, 121, 32, 37, 100, 44, 32, 103, 120, 32, 37, 100, 44, 32, 103, 121, 32, 37, 100, 10};
.extern .shared .align 16 .b8 sm[];
.global .align 1 .b8 $str$1[23] = {100, 111, 119, 110, 32, 37, 100, 44, 32, 117, 112, 32, 37, 100, 44, 32, 108, 49, 32, 37, 100, 10};

.visible .entry _Z6kernalPfS_i(
	.param .u64 .ptr .align 1 _Z6kernalPfS_i_param_0,
	.param .u64 .ptr .align 1 _Z6kernalPfS_i_param_1,
	.param .u32 _Z6kernalPfS_i_param_2
)
{
	.local .align 8 .b8 	__local_depot0[24];
	.reg .b64 	%SP;
	.reg .b64 	%SPL;
	.reg .pred 	%p<27>;
	.reg .b32 	%r<190>;
	.reg .b32 	%f<65>;
	.reg .b64 	%rd<108>;
	.reg .b64 	%fd<16>;

	mov.u64 	%SPL, __local_depot0;
	cvta.local.u64 	%SP, %SPL;
	ld.param.u64 	%rd8, [_Z6kernalPfS_i_param_0];
	ld.param.u64 	%rd9, [_Z6kernalPfS_i_param_1];
	ld.param.u32 	%r57, [_Z6kernalPfS_i_param_2];
	cvta.to.global.u64 	%rd1, %rd8;
	cvta.to.global.u64 	%rd2, %rd9;
	add.u64 	%rd10, %SP, 0;
	add.u64 	%rd3, %SPL, 0;
	mov.u32 	%r1, %tid.x;
	add.s32 	%r2, %r1, 1;
	mov.u32 	%r3, %tid.y;
	add.s32 	%r4, %r3, 1;
	mov.u32 	%r58, %ctaid.x;
	mov.u32 	%r5, %ntid.x;
	mul.lo.s32 	%r6, %r58, %r5;
	add.s32 	%r7, %r2, %r6;
	mov.u32 	%r59, %ctaid.y;
	mov.u32 	%r8, %ntid.y;
	mul.lo.s32 	%r9, %r59, %r8;
	add.s32 	%r60, %r4, %r9;
	add.s32 	%r61, %r57, -1;
	max.s32 	%r62, %r7, %r60;
	setp.ge.s32 	%p1, %r62, %r61;
	@%p1 bra 	$L__BB0_48;
	st.local.v2.u32 	[%rd3], {%r2, %r4};
	st.local.v2.u32 	[%rd3+8], {%r7, %r60};
	mov.u64 	%rd11, $str;
	cvta.global.u64 	%rd12, %rd11;
	{ // callseq 0, 0
	.param .b64 param0;
	st.param.b64 	[param0], %rd12;
	.param .b64 param1;
	st.param.b64 	[param1], %rd10;
	.param .b32 retval0;
	call.uni (retval0), 
	vprintf, 
	(
	param0, 
	param1
	);
	ld.param.b32 	%r63, [retval0];
	} // callseq 0
	mul.lo.s32 	%r11, %r57, %r60;
	add.s32 	%r12, %r11, %r7;
	mul.lo.s32 	%r65, %r4, %r5;
	add.s32 	%r13, %r65, %r1;
	setp.ne.s32 	%p2, %r1, 0;
	shl.b32 	%r66, %r65, 2;
	mov.u32 	%r185, sm;
	add.s32 	%r14, %r185, %r66;
	@%p2 bra 	$L__BB0_3;
	add.s32 	%r68, %r11, %r6;
	mul.wide.s32 	%rd14, %r68, 4;
	add.s64 	%rd15, %rd2, %rd14;
	ld.global.f32 	%f6, [%rd15];
	st.shared.f32 	[%r14], %f6;
$L__BB0_3:
	shl.b32 	%r69, %r13, 2;
	add.s32 	%r15, %r185, %r69;
	setp.ne.s32 	%p3, %r2, %r5;
	@%p3 bra 	$L__BB0_5;
	cvt.s64.s32 	%rd16, %r11;
	cvt.s64.s32 	%rd17, %r7;
	add.s64 	%rd18, %rd17, %rd16;
	shl.b64 	%rd19, %rd18, 2;
	add.s64 	%rd20, %rd2, %rd19;
	ld.global.f32 	%f7, [%rd20+4];
	st.shared.f32 	[%r15+8], %f7;
$L__BB0_5:
	setp.ne.s32 	%p4, %r3, 0;
	shl.b32 	%r71, %r1, 2;
	add.s32 	%r16, %r185, %r71;
	@%p4 bra 	$L__BB0_7;
	mad.lo.s32 	%r73, %r57, %r9, %r7;
	mul.wide.s32 	%rd21, %r73, 4;
	add.s64 	%rd22, %rd2, %rd21;
	ld.global.f32 	%f8, [%rd22];
	st.shared.f32 	[%r16+4], %f8;
$L__BB0_7:
	setp.ne.s32 	%p5, %r4, %r8;
	shl.b32 	%r74, %r5, 2;
	add.s32 	%r17, %r15, %r74;
	@%p5 bra 	$L__BB0_9;
	add.s32 	%r75, %r12, %r57;
	mul.wide.s32 	%rd23, %r75, 4;
	add.s64 	%rd24, %rd2, %rd23;
	ld.global.f32 	%f9, [%rd24];
	st.shared.f32 	[%r17+4], %f9;
$L__BB0_9:
	setp.ne.s32 	%p6, %r1, 0;
	mul.lo.s32 	%r18, %r57, %r57;
	add.s32 	%r76, %r12, %r18;
	mul.wide.s32 	%rd25, %r76, 4;
	add.s64 	%rd4, %rd2, %rd25;
	ld.global.f32 	%f10, [%rd4];
	st.shared.f32 	[%r15+4], %f10;
	@%p6 bra 	$L__BB0_11;
	add.s32 	%r77, %r11, %r6;
	add.s32 	%r78, %r77, %r18;
	mul.wide.s32 	%rd26, %r78, 4;
	add.s64 	%rd27, %rd2, %rd26;
	ld.global.f32 	%f11, [%rd27];
	st.shared.f32 	[%r14], %f11;
$L__BB0_11:
	setp.ne.s32 	%p7, %r2, %r5;
	@%p7 bra 	$L__BB0_13;
	cvt.s64.s32 	%rd28, %r18;
	cvt.s64.s32 	%rd29, %r11;
	cvt.s64.s32 	%rd30, %r7;
	add.s64 	%rd31, %rd30, %rd29;
	add.s64 	%rd32, %rd31, %rd28;
	shl.b64 	%rd33, %rd32, 2;
	add.s64 	%rd34, %rd2, %rd33;
	ld.global.f32 	%f12, [%rd34+4];
	st.shared.f32 	[%r15+8], %f12;
$L__BB0_13:
	setp.ne.s32 	%p8, %r3, 0;
	@%p8 bra 	$L__BB0_15;
	mad.lo.s32 	%r79, %r57, %r9, %r7;
	add.s32 	%r80, %r79, %r18;
	mul.wide.s32 	%rd35, %r80, 4;
	add.s64 	%rd36, %rd2, %rd35;
	ld.global.f32 	%f13, [%rd36];
	st.shared.f32 	[%r16+4], %f13;
$L__BB0_15:
	setp.ne.s32 	%p9, %r4, %r8;
	@%p9 bra 	$L__BB0_17;
	mul.wide.s32 	%rd37, %r57, 4;
	add.s64 	%rd38, %rd4, %rd37;
	ld.global.f32 	%f14, [%rd38];
	st.shared.f32 	[%r17+4], %f14;
$L__BB0_17:
	bar.sync 	0;
	mul.lo.s32 	%r19, %r57, %r4;
	setp.lt.s32 	%p10, %r57, 3;
	@%p10 bra 	$L__BB0_48;
	shl.b32 	%r82, %r19, 2;
	add.s32 	%r20, %r16, %r82;
	ld.shared.f32 	%f63, [%r20+4];
	setp.eq.s32 	%p11, %r57, 3;
	mov.b32 	%r189, 2;
	@%p11 bra 	$L__BB0_38;
	and.b32  	%r85, %r57, 2147483646;
	neg.s32 	%r188, %r85;
	add.s32 	%r86, %r1, %r6;
	add.s32 	%r87, %r3, %r9;
	shl.b32 	%r88, %r57, 1;
	add.s32 	%r89, %r87, %r88;
	mad.lo.s32 	%r90, %r57, %r89, %r57;
	add.s32 	%r186, %r86, %r90;
	shl.b32 	%r23, %r18, 1;
	shl.b32 	%r91, %r3, 2;
	shl.b32 	%r92, %r57, 2;
	add.s32 	%r93, %r91, %r92;
	add.s32 	%r94, %r93, 8;
	mad.lo.s32 	%r96, %r57, %r94, %r71;
	add.s32 	%r24, %r96, 4;
	add.s32 	%r97, %r6, %r90;
	add.s32 	%r184, %r97, 1;
	add.s32 	%r98, %r9, %r88;
	mad.lo.s32 	%r183, %r57, %r98, %r86;
	mul.lo.s32 	%r99, %r57, 3;
	add.s32 	%r100, %r87, %r99;
	mad.lo.s32 	%r101, %r57, %r100, %r57;
	add.s32 	%r180, %r6, %r101;
	add.s32 	%r102, %r9, %r99;
	mad.lo.s32 	%r179, %r57, %r102, %r86;
	mul.lo.s32 	%r178, %r18, 3;
	mov.b32 	%r187, 0;
	cvt.u64.u32 	%rd43, %r11;
	cvt.s64.s32 	%rd44, %r7;
	add.s64 	%rd45, %rd44, %rd43;
	mul.wide.u32 	%rd51, %r57, 4;
	mov.u64 	%rd55, $str$1;
	mul.wide.s32 	%rd62, %r18, 4;
	mov.u32 	%r181, %r18;
	mov.u32 	%r182, %r23;
$L__BB0_20:
	setp.ne.s32 	%p12, %r1, 0;
	add.s32 	%r103, %r186, 1;
	mul.wide.s32 	%rd39, %r103, 4;
	add.s64 	%rd5, %rd2, %rd39;
	ld.global.f32 	%f15, [%rd5];
	st.shared.f32 	[%r15+4], %f15;
	@%p12 bra 	$L__BB0_22;
	add.s32 	%r104, %r184, -1;
	mul.wide.s32 	%rd40, %r104, 4;
	add.s64 	%rd41, %rd2, %rd40;
	ld.global.f32 	%f16, [%rd41];
	st.shared.f32 	[%r14], %f16;
$L__BB0_22:
	setp.ne.s32 	%p13, %r2, %r5;
	@%p13 bra 	$L__BB0_24;
	cvt.s64.s32 	%rd42, %r182;
	add.s64 	%rd46, %rd45, %rd42;
	shl.b64 	%rd47, %rd46, 2;
	add.s64 	%rd48, %rd2, %rd47;
	ld.global.f32 	%f17, [%rd48+4];
	st.shared.f32 	[%r15+8], %f17;
$L__BB0_24:
	setp.ne.s32 	%p14, %r3, 0;
	@%p14 bra 	$L__BB0_26;
	add.s32 	%r105, %r183, 1;
	mul.wide.s32 	%rd49, %r105, 4;
	add.s64 	%rd50, %rd2, %rd49;
	ld.global.f32 	%f18, [%rd50];
	shl.b32 	%r106, %r1, 2;
	mov.u32 	%r107, sm;
	add.s32 	%r108, %r107, %r106;
	st.shared.f32 	[%r108+4], %f18;
$L__BB0_26:
	setp.ne.s32 	%p15, %r4, %r8;
	@%p15 bra 	$L__BB0_28;
	add.s64 	%rd52, %rd5, %rd51;
	ld.global.f32 	%f19, [%rd52];
	st.shared.f32 	[%r17+4], %f19;
$L__BB0_28:
	bar.sync 	0;
	shl.b32 	%r109, %r3, 2;
	shl.b32 	%r110, %r57, 2;
	add.s32 	%r111, %r109, %r110;
	add.s32 	%r112, %r111, 4;
	shl.b32 	%r113, %r1, 2;
	mad.lo.s32 	%r114, %r57, %r112, %r113;
	add.s32 	%r115, %r185, %r114;
	ld.shared.f32 	%f3, [%r115+4];
	shl.b32 	%r116, %r57, 3;
	add.s32 	%r117, %r116, %r109;
	add.s32 	%r118, %r117, 4;
	mad.lo.s32 	%r119, %r57, %r118, %r113;
	add.s32 	%r41, %r185, %r119;
	ld.shared.f32 	%f20, [%r41+4];
	ld.shared.f32 	%f21, [%r115];
	ld.shared.f32 	%f22, [%r115+8];
	add.f32 	%f23, %f21, %f22;
	add.s32 	%r120, %r3, %r57;
	mad.lo.s32 	%r121, %r57, %r120, %r1;
	shl.b32 	%r122, %r121, 2;
	add.s32 	%r123, %r122, %r185;
	ld.shared.f32 	%f24, [%r123+4];
	add.f32 	%f25, %f23, %f24;
	add.s32 	%r124, %r185, %r24;
	ld.shared.f32 	%f26, [%r124];
	add.f32 	%f27, %f25, %f26;
	cvt.f64.f32 	%fd1, %f63;
	cvt.f64.f32 	%fd2, %f20;
	cvt.f64.f32 	%fd3, %f27;
	cvta.to.local.u64 	%rd54, %rd10;
	st.local.f64 	[%rd54], %fd1;
	st.local.f64 	[%rd54+8], %fd2;
	st.local.f64 	[%rd54+16], %fd3;
	cvta.global.u64 	%rd56, %rd55;
	{ // callseq 1, 0
	.param .b64 param0;
	st.param.b64 	[param0], %rd56;
	.param .b64 param1;
	st.param.b64 	[param1], %rd10;
	.param .b32 retval0;
	call.uni (retval0), 
	vprintf, 
	(
	param0, 
	param1
	);
	ld.param.b32 	%r125, [retval0];
	} // callseq 1
	add.f32 	%f28, %f63, %f20;
	add.f32 	%f29, %f28, %f27;
	cvt.f64.f32 	%fd4, %f29;
	mul.f64 	%fd5, %fd4, 0d3FE999999999999A;
	cvt.rn.f32.f64 	%f30, %fd5;
	cvt.s64.s32 	%rd57, %r181;
	mad.lo.s32 	%r127, %r57, %r4, %r1;
	cvt.u64.u32 	%rd58, %r127;
	add.s64 	%rd59, %rd57, %rd58;
	shl.b64 	%rd60, %rd59, 2;
	add.s64 	%rd61, %rd1, %rd60;
	st.global.f32 	[%rd61+4], %f30;
	add.s64 	%rd6, %rd5, %rd62;
	ld.global.f32 	%f31, [%rd6];
	st.shared.f32 	[%r15+4], %f31;
	@%p12 bra 	$L__BB0_30;
	mul.wide.s32 	%rd63, %r180, 4;
	add.s64 	%rd64, %rd2, %rd63;
	ld.global.f32 	%f32, [%rd64];
	st.shared.f32 	[%r14], %f32;
$L__BB0_30:
	@%p13 bra 	$L__BB0_32;
	cvt.s64.s32 	%rd65, %r178;
	cvt.u64.u32 	%rd66, %r11;
	cvt.s64.s32 	%rd67, %r7;
	add.s64 	%rd68, %rd67, %rd66;
	add.s64 	%rd69, %rd68, %rd65;
	shl.b64 	%rd70, %rd69, 2;
	add.s64 	%rd71, %rd2, %rd70;
	ld.global.f32 	%f33, [%rd71+4];
	st.shared.f32 	[%r15+8], %f33;
$L__BB0_32:
	@%p14 bra 	$L__BB0_34;
	add.s32 	%r128, %r179, 1;
	mul.wide.s32 	%rd72, %r128, 4;
	add.s64 	%rd73, %rd2, %rd72;
	ld.global.f32 	%f34, [%rd73];
	shl.b32 	%r129, %r1, 2;
	mov.u32 	%r130, sm;
	add.s32 	%r131, %r130, %r129;
	st.shared.f32 	[%r131+4], %f34;
$L__BB0_34:
	@%p15 bra 	$L__BB0_36;
	mul.wide.u32 	%rd74, %r57, 4;
	add.s64 	%rd75, %rd6, %rd74;
	ld.global.f32 	%f35, [%rd75];
	st.shared.f32 	[%r17+4], %f35;
$L__BB0_36:
	bar.sync 	0;
	ld.shared.f32 	%f63, [%r41+4];
	shl.b32 	%r132, %r3, 2;
	mad.lo.s32 	%r133, %r57, 12, %r132;
	add.s32 	%r134, %r133, 4;
	shl.b32 	%r135, %r1, 2;
	mad.lo.s32 	%r136, %r57, %r134, %r135;
	add.s32 	%r137, %r136, %r185;
	ld.shared.f32 	%f36, [%r137+4];
	ld.shared.f32 	%f37, [%r41];
	ld.shared.f32 	%f38, [%r41+8];
	add.f32 	%f39, %f37, %f38;
	shl.b32 	%r138, %r18, 2;
	add.s32 	%r139, %r3, %r57;
	mad.lo.s32 	%r140, %r57, %r139, %r1;
	shl.b32 	%r141, %r140, 2;
	add.s32 	%r142, %r138, %r141;
	add.s32 	%r143, %r142, %r185;
	ld.shared.f32 	%f40, [%r143+4];
	add.f32 	%f41, %f39, %f40;
	shl.b32 	%r144, %r57, 3;
	add.s32 	%r145, %r144, %r132;
	add.s32 	%r146, %r145, 8;
	mad.lo.s32 	%r147, %r57, %r146, %r135;
	add.s32 	%r148, %r147, %r185;
	ld.shared.f32 	%f42, [%r148+4];
	add.f32 	%f43, %f41, %f42;
	cvt.f64.f32 	%fd6, %f3;
	cvt.f64.f32 	%fd7, %f36;
	cvt.f64.f32 	%fd8, %f43;
	add.u64 	%rd76, %SP, 0;
	add.u64 	%rd77, %SPL, 0;
	st.local.f64 	[%rd77], %fd6;
	st.local.f64 	[%rd77+8], %fd7;
	st.local.f64 	[%rd77+16], %fd8;
	mov.u64 	%rd78, $str$1;
	cvta.global.u64 	%rd79, %rd78;
	{ // callseq 2, 0
	.param .b64 param0;
	st.param.b64 	[param0], %rd79;
	.param .b64 param1;
	st.param.b64 	[param1], %rd76;
	.param .b32 retval0;
	call.uni (retval0), 
	vprintf, 
	(
	param0, 
	param1
	);
	ld.param.b32 	%r149, [retval0];
	} // callseq 2
	add.f32 	%f44, %f3, %f36;
	add.f32 	%f45, %f44, %f43;
	cvt.f64.f32 	%fd9, %f45;
	mul.f64 	%fd10, %fd9, 0d3FE999999999999A;
	cvt.rn.f32.f64 	%f46, %fd10;
	cvt.s64.s32 	%rd80, %r182;
	mad.lo.s32 	%r151, %r57, %r4, %r1;
	cvt.u64.u32 	%rd81, %r151;
	add.s64 	%rd82, %rd80, %rd81;
	shl.b64 	%rd83, %rd82, 2;
	add.s64 	%rd84, %rd1, %rd83;
	st.global.f32 	[%rd84+4], %f46;
	add.s32 	%r188, %r188, 2;
	add.s32 	%r187, %r187, 2;
	add.s32 	%r186, %r186, %r23;
	shl.b32 	%r152, %r18, 3;
	add.s32 	%r185, %r185, %r152;
	add.s32 	%r184, %r184, %r23;
	add.s32 	%r183, %r183, %r23;
	add.s32 	%r182, %r182, %r23;
	add.s32 	%r181, %r181, %r23;
	add.s32 	%r180, %r180, %r23;
	add.s32 	%r179, %r179, %r23;
	add.s32 	%r178, %r178, %r23;
	setp.ne.s32 	%p20, %r188, -2;
	@%p20 bra 	$L__BB0_20;
	add.s32 	%r189, %r187, 2;
$L__BB0_38:
	and.b32  	%r153, %r57, 1;
	setp.eq.b32 	%p21, %r153, 1;
	not.pred 	%p22, %p21;
	@%p22 bra 	$L__BB0_48;
	setp.ne.s32 	%p23, %r1, 0;
	mul.lo.s32 	%r55, %r18, %r189;
	add.s32 	%r154, %r11, %r7;
	add.s32 	%r155, %r55, %r154;
	mul.wide.s32 	%rd85, %r155, 4;
	add.s64 	%rd7, %rd2, %rd85;
	ld.global.f32 	%f47, [%rd7];
	st.shared.f32 	[%r15+4], %f47;
	@%p23 bra 	$L__BB0_41;
	add.s32 	%r156, %r11, %r6;
	add.s32 	%r157, %r156, %r55;
	mul.wide.s32 	%rd86, %r157, 4;
	add.s64 	%rd87, %rd2, %rd86;
	ld.global.f32 	%f48, [%rd87];
	st.shared.f32 	[%r14], %f48;
$L__BB0_41:
	setp.ne.s32 	%p24, %r2, %r5;
	@%p24 bra 	$L__BB0_43;
	cvt.s64.s32 	%rd88, %r55;
	cvt.u64.u32 	%rd89, %r11;
	cvt.s64.s32 	%rd90, %r7;
	add.s64 	%rd91, %rd90, %rd89;
	add.s64 	%rd92, %rd91, %rd88;
	shl.b64 	%rd93, %rd92, 2;
	add.s64 	%rd94, %rd2, %rd93;
	ld.global.f32 	%f49, [%rd94+4];
	st.shared.f32 	[%r15+8], %f49;
$L__BB0_43:
	setp.ne.s32 	%p25, %r3, 0;
	@%p25 bra 	$L__BB0_45;
	mad.lo.s32 	%r158, %r57, %r9, %r7;
	add.s32 	%r159, %r158, %r55;
	mul.wide.s32 	%rd95, %r159, 4;
	add.s64 	%rd96, %rd2, %rd95;
	ld.global.f32 	%f50, [%rd96];
	shl.b32 	%r160, %r1, 2;
	mov.u32 	%r161, sm;
	add.s32 	%r162, %r161, %r160;
	st.shared.f32 	[%r162+4], %f50;
$L__BB0_45:
	setp.ne.s32 	%p26, %r4, %r8;
	@%p26 bra 	$L__BB0_47;
	mul.wide.u32 	%rd97, %r57, 4;
	add.s64 	%rd98, %rd7, %rd97;
	ld.global.f32 	%f51, [%rd98];
	st.shared.f32 	[%r17+4], %f51;
$L__BB0_47:
	bar.sync 	0;
	sub.s32 	%r163, %r55, %r18;
	shl.b32 	%r164, %r55, 2;
	add.s32 	%r165, %r20, %r164;
	ld.shared.f32 	%f52, [%r165+4];
	shl.b32 	%r166, %r163, 2;
	add.s32 	%r167, %r20, %r166;
	ld.shared.f32 	%f53, [%r167];
	ld.shared.f32 	%f54, [%r167+8];
	add.f32 	%f55, %f53, %f54;
	mad.lo.s32 	%r168, %r57, %r3, %r1;
	add.s32 	%r169, %r168, %r163;
	shl.b32 	%r170, %r169, 2;
	mov.u32 	%r171, sm;
	add.s32 	%r172, %r171, %r170;
	ld.shared.f32 	%f56, [%r172+4];
	add.f32 	%f57, %f55, %f56;
	shl.b32 	%r173, %r57, 2;
	add.s32 	%r174, %r167, %r173;
	ld.shared.f32 	%f58, [%r174+4];
	add.f32 	%f59, %f57, %f58;
	cvt.f64.f32 	%fd11, %f63;
	cvt.f64.f32 	%fd12, %f52;
	cvt.f64.f32 	%fd13, %f59;
	add.u64 	%rd99, %SP, 0;
	add.u64 	%rd100, %SPL, 0;
	st.local.f64 	[%rd100], %fd11;
	st.local.f64 	[%rd100+8], %fd12;
	st.local.f64 	[%rd100+16], %fd13;
	mov.u64 	%rd101, $str$1;
	cvta.global.u64 	%rd102, %rd101;
	{ // callseq 3, 0
	.param .b64 param0;
	st.param.b64 	[param0], %rd102;
	.param .b64 param1;
	st.param.b64 	[param1], %rd99;
	.param .b32 retval0;
	call.uni (retval0), 
	vprintf, 
	(
	param0, 
	param1
	);
	ld.param.b32 	%r175, [retval0];
	} // callseq 3
	add.f32 	%f60, %f63, %f52;
	add.f32 	%f61, %f60, %f59;
	cvt.f64.f32 	%fd14, %f61;
	mul.f64 	%fd15, %fd14, 0d3FE999999999999A;
	cvt.rn.f32.f64 	%f62, %fd15;
	cvt.s64.s32 	%rd103, %r163;
	add.s32 	%r177, %r168, %r57;
	cvt.u64.u32 	%rd104, %r177;
	add.s64 	%rd105, %rd103, %rd104;
	shl.b64 	%rd106, %rd105, 2;
	add.s64 	%rd107, %rd1, %rd106;
	st.global.f32 	[%rd107+4], %f62;
$L__BB0_48:
	ret;

}


// ===== COMPILED SASS (sm_100) =====

	.target	sm_100

	.elftype	@"ET_EXEC"


//--------------------- .note.nv.tkinfo           --------------------------
	.section	.note.nv.tkinfo,"",@"SHT_NOTE"
	.sectionflags	@"SHF_NOTE_NV_TKINFO"
	.tkinfo
        /*0018*/ 	.word	0x00000002
        /*0030*/ 	.string	""
        /*0030*/ 	.string	"ptxas"
        /*0030*/ 	.string	"Cuda compilation tools, release 13.0, V13.0.88"
        /*0030*/ 	.string	"Build cuda_13.0.r13.0/compiler.36424714_0"
        /*0030*/ 	.string	"-arch sm_100 -m 64 "



//--------------------- .note.nv.cuinfo           --------------------------
	.section	.note.nv.cuinfo,"",@"SHT_NOTE"
	.sectionflags	@"SHF_NOTE_NV_CUINFO"
        /*0018*/ 	.short	0x0002
        /*001a*/ 	.short	0x0064
        /*001c*/ 	.short	0x0082
	.zero		2


//--------------------- .nv.info                  --------------------------
	.section	.nv.info,"",@"SHT_CUDA_INFO"
	.align	4


	//----- nvinfo : EIATTR_REGCOUNT
	.align		4
        /*0000*/ 	.byte	0x04, 0x2f
        /*0002*/ 	.short	(.L_3 - .L_2)
	.align		4
.L_2:
        /*0004*/ 	.word	index@(_Z6kernalPfS_i)
        /*0008*/ 	.word	0x00000032


	//----- nvinfo : EIATTR_FRAME_SIZE
	.align		4
.L_3:
        /*000c*/ 	.byte	0x04, 0x11
        /*000e*/ 	.short	(.L_5 - .L_4)
	.align		4
.L_4:
        /*0010*/ 	.word	index@(_Z6kernalPfS_i)
        /*0014*/ 	.word	0x00000018


	//----- nvinfo : EIATTR_MIN_STACK_SIZE
	.align		4
.L_5:
        /*0018*/ 	.byte	0x04, 0x12
        /*001a*/ 	.short	(.L_7 - .L_6)
	.align		4
.L_6:
        /*001c*/ 	.word	index@(_Z6kernalPfS_i)
        /*0020*/ 	.word	0x00000018
.L_7:


//--------------------- .nv.compat                --------------------------
	.section	.nv.compat,"",@"SHT_CUDA_COMPAT_INFO"
	.align	4
        /*0000*/ 	.byte	0x02, 0x09, 0x00, 0x00, 0x02, 0x02, 0x01, 0x00, 0x02, 0x05, 0x05, 0x00, 0x03, 0x07, 0x01, 0x01
        /*0010*/ 	.byte	0x02, 0x03, 0x00, 0x00, 0x02, 0x06, 0x01, 0x00, 0x04, 0x0b, 0x08, 0x00, 0x01, 0x00, 0x00, 0x00
        /*0020*/ 	.byte	0x00, 0x00, 0x00, 0x00


//--------------------- .nv.info._Z6kernalPfS_i   --------------------------
	.section	.nv.info._Z6kernalPfS_i,"",@"SHT_CUDA_INFO"
	.sectionflags	@""
	.align	4


	//----- nvinfo : EIATTR_CUDA_API_VERSION
	.align		4
        /*0000*/ 	.byte	0x04, 0x37
        /*0002*/ 	.short	(.L_9 - .L_8)
.L_8:
        /*0004*/ 	.word	0x00000082


	//----- nvinfo : EIATTR_KPARAM_INFO
	.align		4
.L_9:
        /*0008*/ 	.byte	0x04, 0x17
        /*000a*/ 	.short	(.L_11 - .L_10)
.L_10:
        /*000c*/ 	.word	0x00000000
        /*0010*/ 	.short	0x0002
        /*0012*/ 	.short	0x0010
        /*0014*/ 	.byte	0x00, 0xf0, 0x11, 0x00


	//----- nvinfo : EIATTR_KPARAM_INFO
	.align		4
.L_11:
        /*0018*/ 	.byte	0x04, 0x17
        /*001a*/ 	.short	(.L_13 - .L_12)
.L_12:
        /*001c*/ 	.word	0x00000000
        /*0020*/ 	.short	0x0001
        /*0022*/ 	.short	0x0008
        /*0024*/ 	.byte	0x00, 0xf5, 0x21, 0x00


	//----- nvinfo : EIATTR_KPARAM_INFO
	.align		4
.L_13:
        /*0028*/ 	.byte	0x04, 0x17
        /*002a*/ 	.short	(.L_15 - .L_14)
.L_14:
        /*002c*/ 	.word	0x00000000
        /*0030*/ 	.short	0x0000
        /*0032*/ 	.short	0x0000
        /*0034*/ 	.byte	0x00, 0xf5, 0x21, 0x00


	//----- nvinfo : EIATTR_SPARSE_MMA_MASK
	.align		4
.L_15:
        /*0038*/ 	.byte	0x03, 0x50
        /*003a*/ 	.short	0x0000


	//----- nvinfo : EIATTR_MAXREG_COUNT
	.align		4
        /*003c*/ 	.byte	0x03, 0x1b
        /*003e*/ 	.short	0x00ff


	//----- nvinfo : EIATTR_NUM_BARRIERS
	.align		4
        /*0040*/ 	.byte	0x02, 0x4c
        /*0042*/ 	.byte	0x01
	.zero		1


	//----- nvinfo : EIATTR_EXTERNS
	.align		4
        /*0044*/ 	.byte	0x04, 0x0f
        /*0046*/ 	.short	(.L_17 - .L_16)


	//   ....[0]....
	.align		4
.L_16:
        /*0048*/ 	.word	index@(vprintf)


	//----- nvinfo : EIATTR_MERCURY_ISA_VERSION
	.align		4
.L_17:
        /*004c*/ 	.byte	0x03, 0x5f
        /*004e*/ 	.short	0x0101


	//----- nvinfo : EIATTR_VRC_CTA_INIT_COUNT
	.align		4
        /*0050*/ 	.byte	0x02, 0x4a
	.zero		1
	.zero		1


	//----- nvinfo : EIATTR_SYSCALL_OFFSETS
	.align		4
        /*0054*/ 	.byte	0x04, 0x46
        /*0056*/ 	.short	(.L_19 - .L_18)


	//   ....[0]....
.L_18:
        /*0058*/ 	.word	0x00000220


	//   ....[1]....
        /*005c*/ 	.word	0x00000fb0


	//   ....[2]....
        /*0060*/ 	.word	0x000015e0


	//   ....[3]....
        /*0064*/ 	.word	0x00001d10


	//----- nvinfo : EIATTR_EXIT_INSTR_OFFSETS
	.align		4
.L_19:
        /*0068*/ 	.byte	0x04, 0x1c
        /*006a*/ 	.short	(.L_21 - .L_20)


	//   ....[0]....
.L_20:
        /*006c*/ 	.word	0x00000170


	//   ....[1]....
        /*0070*/ 	.word	0x000007d0


	//   ....[2]....
        /*0074*/ 	.word	0x00001800


	//   ....[3]....
        /*0078*/ 	.word	0x00001e30


	//----- nvinfo : EIATTR_CRS_STACK_SIZE
	.align		4
.L_21:
        /*007c*/ 	.byte	0x04, 0x1e
        /*007e*/ 	.short	(.L_23 - .L_22)
.L_22:
        /*0080*/ 	.word	0x00000000


	//----- nvinfo : EIATTR_CBANK_PARAM_SIZE
	.align		4
.L_23:
        /*0084*/ 	.byte	0x03, 0x19
        /*0086*/ 	.short	0x0014


	//----- nvinfo : EIATTR_PARAM_CBANK
	.align		4
        /*0088*/ 	.byte	0x04, 0x0a
        /*008a*/ 	.short	(.L_25 - .L_24)
	.align		4
.L_24:
        /*008c*/ 	.word	index@(.nv.constant0._Z6kernalPfS_i)
        /*0090*/ 	.short	0x0380
        /*0092*/ 	.short	0x0014


	//----- nvinfo : EIATTR_SW_WAR
	.align		4
.L_25:
        /*0094*/ 	.byte	0x04, 0x36
        /*0096*/ 	.short	(.L_27 - .L_26)
.L_26:
        /*0098*/ 	.word	0x00000008
.L_27:


//--------------------- .nv.callgraph             --------------------------
	.section	.nv.callgraph,"",@"SHT_CUDA_CALLGRAPH"
	.align	4
	.sectionentsize	8
	.align		4
        /*0000*/ 	.word	0x00000000
	.align		4
        /*0004*/ 	.word	0xffffffff
	.align		4
        /*0008*/ 	.word	index@(_Z6kernalPfS_i)
	.align		4
        /*000c*/ 	.word	index@(vprintf)
	.align		4
        /*0010*/ 	.word	0x00000000
	.align		4
        /*0014*/ 	.word	0xfffffffe
	.align		4
        /*0018*/ 	.word	0x00000000
	.align		4
        /*001c*/ 	.word	0xfffffffd
	.align		4
        /*0020*/ 	.word	0x00000000
	.align		4
        /*0024*/ 	.word	0xfffffffc


//--------------------- .nv.constant4             --------------------------
	.section	.nv.constant4,"a",@progbits
	.align	8
	.align		8
.nv.constant4:
        /*0000*/ 	.dword	vprintf
	.align		8
        /*0008*/ 	.dword	$str
	.align		8
        /*0010*/ 	.dword	$str$1


//--------------------- .text._Z6kernalPfS_i      --------------------------
	.section	.text._Z6kernalPfS_i,"ax",@progbits
	.align	128
        .global         _Z6kernalPfS_i
        .type           _Z6kernalPfS_i,@function
        .size           _Z6kernalPfS_i,(.L_x_7 - _Z6kernalPfS_i)
        .other          _Z6kernalPfS_i,@"STO_CUDA_ENTRY STV_DEFAULT"
_Z6kernalPfS_i:
.text._Z6kernalPfS_i:
[----:B------:R-:W0:Y:S01]  /*0000*/  LDC R1, c[0x0][0x37c] ;  /* 0x0000df00ff017b82 */ /* 0x000e220000000800 */
[----:B------:R-:W1:Y:S07]  /*0010*/  S2R R18, SR_TID.X ;  /* 0x0000000000127919 */ /* 0x000e6e0000002100 */
[----:B------:R-:W2:Y:S01]  /*0020*/  S2UR UR36, SR_CTAID.X ;  /* 0x00000000002479c3 */ /* 0x000ea20000002500 */
[----:B------:R-:W3:Y:S01]  /*0030*/  LDCU UR39, c[0x0][0x2fc] ;  /* 0x00005f80ff2777ac */ /* 0x000ee20008000800 */
[----:B0-----:R-:W-:Y:S01]  /*0040*/  VIADD R1, R1, 0xffffffe8 ;  /* 0xffffffe801017836 */ /* 0x001fe20000000000 */
[----:B------:R-:W0:Y:S01]  /*0050*/  S2R R19, SR_TID.Y ;  /* 0x0000000000137919 */ /* 0x000e220000002200 */
[----:B------:R-:W2:Y:S03]  /*0060*/  LDCU UR40, c[0x0][0x360] ;  /* 0x00006c00ff2877ac */ /* 0x000ea60008000800 */
[----:B------:R-:W-:Y:S01]  /*0070*/  R2UR UR5, R1 ;  /* 0x00000000010572ca */ /* 0x000fe200000e0000 */
[----:B------:R-:W4:Y:S01]  /*0080*/  S2UR UR37, SR_CTAID.Y ;  /* 0x00000000002579c3 */ /* 0x000f220000002600 */
[----:B------:R-:W4:Y:S01]  /*0090*/  LDCU UR41, c[0x0][0x364] ;  /* 0x00006c80ff2977ac */ /* 0x000f220008000800 */
[----:B------:R-:W5:Y:S01]  /*00a0*/  LDCU UR4, c[0x0][0x390] ;  /* 0x00007200ff0477ac */ /* 0x000f620008000800 */
[----:B------:R-:W3:Y:S01]  /*00b0*/  LDCU UR38, c[0x0][0x2f8] ;  /* 0x00005f00ff2677ac */ /* 0x000ee20008000800 */
[----:B--2---:R-:W-:Y:S01]  /*00c0*/  UIMAD UR36, UR36, UR40, URZ ;  /* 0x00000028242472a4 */ /* 0x004fe2000f8e02ff */
[----:B-1----:R-:W-:Y:S01]  /*00d0*/  VIADD R28, R18, 0x1 ;  /* 0x00000001121c7836 */ /* 0x002fe20000000000 */
[----:B----4-:R-:W-:-:S02]  /*00e0*/  UIMAD UR37, UR37, UR41, URZ ;  /* 0x00000029252572a4 */ /* 0x010fc4000f8e02ff */
[----:B-----5:R-:W-:Y:S01]  /*00f0*/  UIADD3 UR4, UPT, UPT, UR4, -0x1, URZ ;  /* 0xffffffff04047890 */ /* 0x020fe2000fffe0ff */
[----:B0-----:R-:W-:-:S03]  /*0100*/  VIADD R29, R19, 0x1 ;  /* 0x00000001131d7836 */ /* 0x001fc60000000000 */
[----:B---3--:R-:W-:Y:S01]  /*0110*/  UIADD3 UR38, UP0, UPT, UR5, UR38, URZ ;  /* 0x0000002605267290 */ /* 0x008fe2000ff1e0ff */
[----:B------:R-:W-:Y:S02]  /*0120*/  VIADD R16, R28, UR36 ;  /* 0x000000241c107c36 */ /* 0x000fe40008000000 */
[----:B------:R-:W-:Y:S01]  /*0130*/  VIADD R17, R29, UR37 ;  /* 0x000000251d117c36 */ /* 0x000fe20008000000 */
[----:B------:R-:W-:-:S04]  /*0140*/  UIADD3.X UR39, UPT, UPT, URZ, UR39, URZ, UP0, !UPT ;  /* 0x00000027ff277290 */ /* 0x000fc800087fe4ff */
[----:B------:R-:W-:-:S04]  /*0150*/  VIMNMX R0, PT, PT, R16, R17, !PT ;  /* 0x0000001110007248 */ /* 0x000fc80007fe0100 */
[----:B------:R-:W-:-:S13]  /*0160*/  ISETP.GE.AND P0, PT, R0, UR4, PT ;  /* 0x0000000400007c0c */ /* 0x000fda000bf06270 */
[----:B------:R-:W-:Y:S05]  /*0170*/  @P0 EXIT ;  /* 0x000000000000094d */ /* 0x000fea0003800000 */
[----:B------:R-:W-:Y:S01]  /*0180*/  MOV R0, 0x0 ;  /* 0x0000000000007802 */ /* 0x000fe20000000f00 */
[----:B------:R0:W-:Y:S01]  /*0190*/  STL.64 [R1], R28 ;  /* 0x0000001c01007387 */ /* 0x0001e20000100a00 */
[----:B------:R-:W1:Y:S01]  /*01a0*/  LDCU.64 UR4, c[0x4][0x8] ;  /* 0x01000100ff0477ac */ /* 0x000e620008000a00 */
[----:B------:R-:W-:Y:S01]  /*01b0*/  MOV R6, UR38 ;  /* 0x0000002600067c02 */ /* 0x000fe20008000f00 */
[----:B------:R0:W2:Y:S01]  /*01c0*/  LDC.64 R2, c[0x4][R0] ;  /* 0x0100000000027b82 */ /* 0x0000a20000000a00 */
[----:B------:R0:W-:Y:S01]  /*01d0*/  STL.64 [R1+0x8], R16 ;  /* 0x0000081001007387 */ /* 0x0001e20000100a00 */
[----:B------:R-:W-:Y:S02]  /*01e0*/  IMAD.U32 R7, RZ, RZ, UR39 ;  /* 0x00000027ff077e24 */ /* 0x000fe4000f8e00ff */
[----:B-1----:R-:W-:Y:S02]  /*01f0*/  IMAD.U32 R4, RZ, RZ, UR4 ;  /* 0x00000004ff047e24 */ /* 0x002fe4000f8e00ff */
[----:B0-----:R-:W-:-:S07]  /*0200*/  IMAD.U32 R5, RZ, RZ, UR5 ;  /* 0x00000005ff057e24 */ /* 0x001fce000f8e00ff */
[----:B------:R-:W-:-:S07]  /*0210*/  LEPC R20, `(.L_x_0) ;  /* 0x000000001014794e */ /* 0x000fce0000000000 */
[----:B--2---:R-:W-:Y:S05]  /*0220*/  CALL.ABS.NOINC R2 ;  /* 0x0000000002007343 */ /* 0x004fea0003c00000 */
.L_x_0:
[----:B------:R-:W-:Y:S01]  /*0230*/  ISETP.NE.AND P1, PT, R28, UR40, PT ;  /* 0x000000281c007c0c */ /* 0x000fe2000bf25270 */
[----:B------:R-:W0:Y:S01]  /*0240*/  LDCU UR4, c[0x0][0x390] ;  /* 0x00007200ff0477ac */ /* 0x000e220008000800 */
[----:B------:R-:W1:Y:S01]  /*0250*/  LDC.64 R44, c[0x0][0x358] ;  /* 0x0000d600ff2c7b82 */ /* 0x000e620000000a00 */
[----:B------:R-:W-:Y:S02]  /*0260*/  ISETP.NE.AND P0, PT, R18, RZ, PT ;  /* 0x000000ff1200720c */ /* 0x000fe40003f05270 */
[----:B------:R-:W-:-:S05]  /*0270*/  ISETP.NE.AND P2, PT, R19, RZ, PT ;  /* 0x000000ff1300720c */ /* 0x000fca0003f45270 */
[----:B------:R-:W2:Y:S03]  /*0280*/  LDC.64 R4, c[0x0][0x388] ;  /* 0x0000e200ff047b82 */ /* 0x000ea60000000a00 */
[--C-:B------:R-:W-:Y:S02]  /*0290*/  @!P1 SHF.R.S32.HI R2, RZ, 0x1f, R16.reuse ;  /* 0x0000001fff029819 */ /* 0x100fe40000011410 */
[----:B------:R-:W-:-:S03]  /*02a0*/  @!P1 SHF.R.S32.HI R22, RZ, 0x1f, R16 ;  /* 0x0000001fff169819 */ /* 0x000fc60000011410 */
[----:B------:R-:W3:Y:S01]  /*02b0*/  @!P1 LDC.64 R10, c[0x0][0x388] ;  /* 0x0000e200ff0a9b82 */ /* 0x000ee20000000a00 */
[----:B0-----:R-:W-:-:S04]  /*02c0*/  IMAD.U32 R0, RZ, RZ, UR4 ;  /* 0x00000004ff007e24 */ /* 0x001fc8000f8e00ff */
[-C--:B------:R-:W-:Y:S02]  /*02d0*/  IMAD R23, R17, R0.reuse, RZ ;  /* 0x0000000011177224 */ /* 0x080fe400078e02ff */
[----:B------:R-:W-:Y:S01]  /*02e0*/  IMAD R24, R0, R0, RZ ;  /* 0x0000000000187224 */ /* 0x000fe200078e02ff */
[----:B-1----:R-:W-:Y:S01]  /*02f0*/  @!P0 R2UR UR4, R44 ;  /* 0x000000002c0482ca */ /* 0x002fe200000e0000 */
[----:B------:R-:W-:Y:S01]  /*0300*/  @!P0 VIADD R9, R23, UR36 ;  /* 0x0000002417098c36 */ /* 0x000fe20008000000 */
[----:B------:R-:W-:Y:S01]  /*0310*/  @!P1 IADD3 R3, P3, PT, R16, R23, RZ ;  /* 0x0000001710039210 */ /* 0x000fe20007f7e0ff */
[----:B------:R-:W-:Y:S01]  /*0320*/  @!P2 IMAD R13, R0, UR37, R16 ;  /* 0x00000025000dac24 */ /* 0x000fe2000f8e0210 */
[----:B------:R-:W-:Y:S02]  /*0330*/  @!P0 R2UR UR5, R45 ;  /* 0x000000002d0582ca */ /* 0x000fe400000e0000 */
[----:B------:R-:W-:Y:S02]  /*0340*/  @!P1 LEA.HI.X.SX32 R2, R23, R2, 0x1, P3 ;  /* 0x0000000217029211 */ /* 0x000fe400018f0eff */
[----:B------:R-:W-:Y:S01]  /*0350*/  @!P1 R2UR UR6, R44 ;  /* 0x000000002c0692ca */ /* 0x000fe200000e0000 */
[----:B--2---:R-:W-:Y:S01]  /*0360*/  @!P0 IMAD.WIDE R8, R9, 0x4, R4 ;  /* 0x0000000409088825 */ /* 0x004fe200078e0204 */
[----:B------:R-:W-:-:S02]  /*0370*/  @!P1 R2UR UR7, R45 ;  /* 0x000000002d0792ca */ /* 0x000fc400000e0000 */
[----:B------:R-:W-:Y:S01]  /*0380*/  @!P2 R2UR UR8, R44 ;  /* 0x000000002c08a2ca */ /* 0x000fe200000e0000 */
[----:B------:R-:W-:Y:S01]  /*0390*/  @!P2 IMAD.WIDE R12, R13, 0x4, R4 ;  /* 0x000000040d0ca825 */ /* 0x000fe200078e0204 */
[----:B------:R-:W-:Y:S02]  /*03a0*/  @!P2 R2UR UR9, R45 ;  /* 0x000000002d09a2ca */ /* 0x000fe400000e0000 */
[C---:B---3--:R-:W-:Y:S01]  /*03b0*/  @!P1 LEA R10, P3, R3.reuse, R10, 0x2 ;  /* 0x0000000a030a9211 */ /* 0x048fe200078610ff */
[----:B------:R-:W-:Y:S01]  /*03c0*/  IMAD.IADD R15, R16, 0x1, R23 ;  /* 0x00000001100f7824 */ /* 0x000fe200078e0217 */
[----:B------:R-:W-:Y:S01]  /*03d0*/  @!P1 SHF.R.S32.HI R6, RZ, 0x1f, R24 ;  /* 0x0000001fff069819 */ /* 0x000fe20000011418 */
[----:B------:R-:W2:Y:S01]  /*03e0*/  @!P0 LDG.E R9, desc[UR4][R8.64] ;  /* 0x0000000408098981 */ /* 0x000ea2000c1e1900 */
[----:B------:R-:W-:Y:S02]  /*03f0*/  @!P1 LEA.HI.X R11, R3, R11, R2, 0x2, P3 ;  /* 0x0000000b030b9211 */ /* 0x000fe400018f1402 */
[----:B------:R-:W0:Y:S01]  /*0400*/  @!P1 LDC.64 R2, c[0x0][0x388] ;  /* 0x0000e200ff029b82 */ /* 0x000e220000000a00 */
[----:B------:R-:W-:-:S02]  /*0410*/  ISETP.NE.AND P3, PT, R29, UR41, PT ;  /* 0x000000291d007c0c */ /* 0x000fc4000bf65270 */
[--C-:B------:R-:W-:Y:S02]  /*0420*/  @!P1 SHF.R.S32.HI R7, RZ, 0x1f, R23.reuse ;  /* 0x0000001fff079819 */ /* 0x100fe40000011417 */
[----:B------:R-:W-:Y:S01]  /*0430*/  @!P1 IADD3 R20, P4, P5, R24, R16, R23 ;  /* 0x0000001018149210 */ /* 0x000fe20007d9e017 */
[----:B------:R-:W-:-:S03]  /*0440*/  IMAD.IADD R17, R15, 0x1, R24 ;  /* 0x000000010f117824 */ /* 0x000fc600078e0218 */
[----:B------:R-:W-:Y:S02]  /*0450*/  @!P1 IADD3.X R22, PT, PT, R6, R22, R7, P4, P5 ;  /* 0x0000001606169210 */ /* 0x000fe400027ea407 */
[----:B------:R1:W3:Y:S01]  /*0460*/  @!P1 LDG.E R6, desc[UR6][R10.64+0x4] ;  /* 0x000004060a069981 */ /* 0x0002e2000c1e1900 */
[C---:B------:R-:W-:Y:S02]  /*0470*/  R2UR UR6, R44.reuse ;  /* 0x000000002c0672ca */ /* 0x040fe400000e0000 */
[----:B------:R-:W-:Y:S01]  /*0480*/  @!P3 R2UR UR4, R44 ;  /* 0x000000002c04b2ca */ /* 0x000fe200000e0000 */
[----:B------:R4:W5:Y:S01]  /*0490*/  @!P2 LDG.E R7, desc[UR8][R12.64] ;  /* 0x000000080c07a981 */ /* 0x000962000c1e1900 */
[C---:B------:R-:W-:Y:S02]  /*04a0*/  @!P3 R2UR UR5, R45.reuse ;  /* 0x000000002d05b2ca */ /* 0x040fe400000e0000 */
[----:B------:R-:W-:Y:S01]  /*04b0*/  R2UR UR7, R45 ;  /* 0x000000002d0772ca */ /* 0x000fe200000e0000 */
[----:B------:R-:W-:Y:S01]  /*04c0*/  @!P2 IMAD R25, R0, UR37, R16 ;  /* 0x000000250019ac24 */ /* 0x000fe2000f8e0210 */
[----:B------:R-:W-:Y:S01]  /*04d0*/  @!P0 R2UR UR8, R44 ;  /* 0x000000002c0882ca */ /* 0x000fe200000e0000 */
[----:B-1----:R-:W-:Y:S01]  /*04e0*/  @!P3 IMAD.IADD R11, R15, 0x1, R0 ;  /* 0x000000010f0bb824 */ /* 0x002fe200078e0200 */
[----:B------:R-:W-:-:S02]  /*04f0*/  @!P0 R2UR UR9, R45 ;  /* 0x000000002d0982ca */ /* 0x000fc400000e0000 */
[C---:B------:R-:W-:Y:S02]  /*0500*/  @!P1 R2UR UR10, R44.reuse ;  /* 0x000000002c0a92ca */ /* 0x040fe400000e0000 */
[----:B------:R-:W-:Y:S01]  /*0510*/  @!P1 R2UR UR11, R45 ;  /* 0x000000002d0b92ca */ /* 0x000fe200000e0000 */
[----:B------:R-:W-:Y:S01]  /*0520*/  @!P3 IMAD.WIDE R14, R11, 0x4, R4 ;  /* 0x000000040b0eb825 */ /* 0x000fe200078e0204 */
[----:B------:R-:W-:Y:S02]  /*0530*/  @!P2 R2UR UR12, R44 ;  /* 0x000000002c0ca2ca */ /* 0x000fe400000e0000 */
[----:B------:R-:W-:Y:S02]  /*0540*/  @!P2 R2UR UR13, R45 ;  /* 0x000000002d0da2ca */ /* 0x000fe400000e0000 */
[----:B------:R-:W-:Y:S01]  /*0550*/  @!P0 IADD3 R21, PT, PT, R24, UR36, R23 ;  /* 0x0000002418158c10 */ /* 0x000fe2000fffe017 */
[----:B------:R-:W-:Y:S01]  /*0560*/  IMAD.WIDE R10, R17, 0x4, R4 ;  /* 0x00000004110a7825 */ /* 0x000fe200078e0204 */
[----:B------:R-:W-:Y:S01]  /*0570*/  @!P3 R2UR UR14, R44 ;  /* 0x000000002c0eb2ca */ /* 0x000fe200000e0000 */
[----:B------:R-:W5:Y:S01]  /*0580*/  @!P3 LDG.E R14, desc[UR4][R14.64] ;  /* 0x000000040e0eb981 */ /* 0x000f62000c1e1900 */
[----:B------:R-:W-:Y:S01]  /*0590*/  @!P3 R2UR UR15, R45 ;  /* 0x000000002d0fb2ca */ /* 0x000fe200000e0000 */
[----:B------:R-:W-:Y:S01]  /*05a0*/  @!P2 IMAD.IADD R25, R25, 0x1, R24 ;  /* 0x000000011919a824 */ /* 0x000fe200078e0218 */
[----:B0-----:R-:W-:Y:S01]  /*05b0*/  @!P1 LEA R2, P4, R20, R2, 0x2 ;  /* 0x0000000214029211 */ /* 0x001fe200078810ff */
[----:B----4-:R-:W-:-:S03]  /*05c0*/  @!P0 IMAD.WIDE R12, R21, 0x4, R4 ;  /* 0x00000004150c8825 */ /* 0x010fc600078e0204 */
[----:B------:R-:W-:Y:S01]  /*05d0*/  @!P1 LEA.HI.X R3, R20, R3, R22, 0x2, P4 ;  /* 0x0000000314039211 */ /* 0x000fe200020f1416 */
[----:B------:R-:W-:Y:S02]  /*05e0*/  @!P2 IMAD.WIDE R4, R25, 0x4, R4 ;  /* 0x000000041904a825 */ /* 0x000fe400078e0204 */
[----:B------:R-:W4:Y:S02]  /*05f0*/  @!P0 LDG.E R13, desc[UR8][R12.64] ;  /* 0x000000080c0d8981 */ /* 0x000f24000c1e1900 */
[----:B------:R-:W-:Y:S02]  /*0600*/  @!P3 IMAD.WIDE R20, R0, 0x4, R10 ;  /* 0x000000040014b825 */ /* 0x000fe400078e020a */
[----:B------:R-:W4:Y:S04]  /*0610*/  LDG.E R10, desc[UR6][R10.64] ;  /* 0x000000060a0a7981 */ /* 0x000f28000c1e1900 */
[----:B------:R0:W4:Y:S04]  /*0620*/  @!P1 LDG.E R2, desc[UR10][R2.64+0x4] ;  /* 0x0000040a02029981 */ /* 0x000128000c1e1900 */
[----:B------:R1:W4:Y:S04]  /*0630*/  @!P2 LDG.E R4, desc[UR12][R4.64] ;  /* 0x0000000c0404a981 */ /* 0x000328000c1e1900 */
[----:B------:R-:W4:Y:S01]  /*0640*/  @!P3 LDG.E R20, desc[UR14][R20.64] ;  /* 0x0000000e1414b981 */ /* 0x000f22000c1e1900 */
[----:B------:R-:W0:Y:S01]  /*0650*/  S2UR UR5, SR_CgaCtaId ;  /* 0x00000000000579c3 */ /* 0x000e220000008800 */
[----:B------:R-:W-:Y:S01]  /*0660*/  UMOV UR4, 0x400 ;  /* 0x0000040000047882 */ /* 0x000fe20000000000 */
[----:B------:R-:W-:-:S05]  /*0670*/  IMAD R17, R29, UR40, RZ ;  /* 0x000000281d117c24 */ /* 0x000fca000f8e02ff */
[----:B------:R-:W-:Y:S01]  /*0680*/  IADD3 R8, PT, PT, R17, R18, RZ ;  /* 0x0000001211087210 */ /* 0x000fe20007ffe0ff */
[----:B------:R-:W-:Y:S01]  /*0690*/  IMAD.SHL.U32 R30, R18, 0x4, RZ ;  /* 0x00000004121e7824 */ /* 0x000fe200078e00ff */
[----:B0-----:R-:W-:-:S06]  /*06a0*/  ULEA UR4, UR5, UR4, 0x18 ;  /* 0x0000000405047291 */ /* 0x001fcc000f8ec0ff */
[----:B------:R-:W-:Y:S01]  /*06b0*/  IMAD.U32 R25, RZ, RZ, UR4 ;  /* 0x00000004ff197e24 */ /* 0x000fe2000f8e00ff */
[----:B------:R-:W-:-:S03]  /*06c0*/  LEA R26, R17, UR4, 0x2 ;  /* 0x00000004111a7c11 */ /* 0x000fc6000f8e10ff */
[----:B------:R-:W-:Y:S02]  /*06d0*/  IMAD R27, R8, 0x4, R25 ;  /* 0x00000004081b7824 */ /* 0x000fe400078e0219 */
[----:B------:R-:W-:Y:S02]  /*06e0*/  IMAD.U32 R8, RZ, RZ, UR40 ;  /* 0x00000028ff087e24 */ /* 0x000fe4000f8e00ff */
[----:B------:R-:W-:Y:S02]  /*06f0*/  IMAD.IADD R3, R25, 0x1, R30 ;  /* 0x0000000119037824 */ /* 0x000fe400078e021e */
[----:B-1----:R-:W-:Y:S01]  /*0700*/  IMAD R5, R8, 0x4, R27 ;  /* 0x0000000408057824 */ /* 0x002fe200078e021b */
[----:B------:R-:W-:Y:S05]  /*0710*/  WARPSYNC.ALL ;  /* 0x0000000000007948 */ /* 0x000fea0003800000 */
[----:B------:R-:W-:Y:S01]  /*0720*/  ISETP.GE.AND P4, PT, R0, 0x3, PT ;  /* 0x000000030000780c */ /* 0x000fe20003f86270 */
[----:B--2---:R0:W-:Y:S04]  /*0730*/  @!P0 STS [R26], R9 ;  /* 0x000000091a008388 */ /* 0x0041e80000000800 */
[----:B---3--:R0:W-:Y:S04]  /*0740*/  @!P1 STS [R27+0x8], R6 ;  /* 0x000008061b009388 */ /* 0x0081e80000000800 */
[----:B-----5:R0:W-:Y:S04]  /*0750*/  @!P2 STS [R3+0x4], R7 ;  /* 0x000004070300a388 */ /* 0x0201e80000000800 */
[----:B------:R0:W-:Y:S04]  /*0760*/  @!P3 STS [R5+0x4], R14 ;  /* 0x0000040e0500b388 */ /* 0x0001e80000000800 */
[----:B----4-:R0:W-:Y:S04]  /*0770*/  STS [R27+0x4], R10 ;  /* 0x0000040a1b007388 */ /* 0x0101e80000000800 */
[----:B------:R0:W-:Y:S04]  /*0780*/  @!P0 STS [R26], R13 ;  /* 0x0000000d1a008388 */ /* 0x0001e80000000800 */
[----:B------:R0:W-:Y:S04]  /*0790*/  @!P1 STS [R27+0x8], R2 ;  /* 0x000008021b009388 */ /* 0x0001e80000000800 */
[----:B------:R0:W-:Y:S04]  /*07a0*/  @!P2 STS [R3+0x4], R4 ;  /* 0x000004040300a388 */ /* 0x0001e80000000800 */
[----:B------:R0:W-:Y:S01]  /*07b0*/  @!P3 STS [R5+0x4], R20 ;  /* 0x000004140500b388 */ /* 0x0001e20000000800 */
[----:B------:R-:W-:Y:S06]  /*07c0*/  BAR.SYNC.DEFER_BLOCKING 0x0 ;  /* 0x0000000000007b1d */ /* 0x000fec0000010000 */
[----:B------:R-:W-:Y:S05]  /*07d0*/  @!P4 EXIT ;  /* 0x000000000000c94d */ /* 0x000fea0003800000 */
[----:B------:R-:W-:Y:S01]  /*07e0*/  IMAD R28, R29, R0, RZ ;  /* 0x000000001d1c7224 */ /* 0x000fe200078e02ff */
[----:B------:R-:W-:Y:S01]  /*07f0*/  ISETP.NE.AND P0, PT, R0, 0x3, PT ;  /* 0x000000030000780c */ /* 0x000fe20003f05270 */
[----:B0-----:R-:W-:Y:S02]  /*0800*/  HFMA2 R7, -RZ, RZ, 0, 1.1920928955078125e-07 ;  /* 0x00000002ff077431 */ /* 0x001fe400000001ff */
[----:B------:R-:W-:-:S05]  /*0810*/  IMAD R28, R28, 0x4, R3 ;  /* 0x000000041c1c7824 */ /* 0x000fca00078e0203 */
[----:B------:R0:W1:Y:S05]  /*0820*/  LDS R42, [R28+0x4] ;  /* 0x000004001c2a7984 */ /* 0x00006a0000000800 */
[----:B------:R-:W-:Y:S05]  /*0830*/  @!P0 BRA `(.L_x_1) ;  /* 0x0000000c00e88947 */ /* 0x000fea0003800000 */
[C---:B------:R-:W-:Y:S01]  /*0840*/  IMAD.IADD R3, R19.reuse, 0x1, R0 ;  /* 0x0000000113037824 */ /* 0x040fe200078e0200 */
[----:B------:R-:W-:Y:S01]  /*0850*/  LEA R29, R0, UR37, 0x1 ;  /* 0x00000025001d7c11 */ /* 0x000fe2000f8e08ff */
[----:B------:R-:W-:Y:S01]  /*0860*/  VIADD R5, R19, UR37 ;  /* 0x0000002513057c36 */ /* 0x000fe20008000000 */
[----:B------:R-:W-:Y:S01]  /*0870*/  SHF.L.U32 R34, R24, 0x1, RZ ;  /* 0x0000000118227819 */ /* 0x000fe200000006ff */
[----:B------:R-:W-:Y:S01]  /*0880*/  IMAD.MOV.U32 R31, RZ, RZ, 0x3 ;  /* 0x00000003ff1f7424 */ /* 0x000fe200078e00ff */
[----:B------:R-:W-:Y:S01]  /*0890*/  LEA R3, R3, 0x8, 0x2 ;  /* 0x0000000803037811 */ /* 0x000fe200078e10ff */
[C---:B------:R-:W-:Y:S01]  /*08a0*/  IMAD R7, R0.reuse, 0x2, R5 ;  /* 0x0000000200077824 */ /* 0x040fe200078e0205 */
[----:B------:R-:W2:Y:S01]  /*08b0*/  LDCU UR44, c[0x0][0x390] ;  /* 0x00007200ff2c77ac */ /* 0x000ea20008000800 */
[----:B------:R-:W-:Y:S02]  /*08c0*/  IMAD R31, R0, R31, UR37 ;  /* 0x00000025001f7e24 */ /* 0x000fe4000f8e021f */
[----:B------:R-:W-:Y:S01]  /*08d0*/  IMAD R30, R3, R0, R30 ;  /* 0x00000000031e7224 */ /* 0x000fe200078e021e */
[----:B------:R-:W3:Y:S01]  /*08e0*/  LDCU.64 UR42, c[0x0][0x380] ;  /* 0x00007000ff2a77ac */ /* 0x000ee20008000a00 */
[----:B------:R-:W-:-:S02]  /*08f0*/  VIADD R3, R18, UR36 ;  /* 0x0000002412037c36 */ /* 0x000fc40008000000 */
[C---:B------:R-:W-:Y:S02]  /*0900*/  IMAD R5, R0.reuse, 0x3, R5 ;  /* 0x0000000300057824 */ /* 0x040fe400078e0205 */
[-CC-:B------:R-:W-:Y:S02]  /*0910*/  IMAD R2, R7, R0.reuse, R0.reuse ;  /* 0x0000000007027224 */ /* 0x180fe400078e0200 */
[-CC-:B------:R-:W-:Y:S02]  /*0920*/  IMAD R29, R29, R0.reuse, R3.reuse ;  /* 0x000000001d1d7224 */ /* 0x180fe400078e0203 */
[-C--:B------:R-:W-:Y:S02]  /*0930*/  IMAD R31, R31, R0.reuse, R3 ;  /* 0x000000001f1f7224 */ /* 0x080fe400078e0203 */
[----:B------:R-:W-:Y:S01]  /*0940*/  IMAD R5, R5, R0, R0 ;  /* 0x0000000005057224 */ /* 0x000fe200078e0200 */
[----:B------:R-:W-:Y:S01]  /*0950*/  LOP3.LUT R0, R0, 0x7ffffffe, RZ, 0xc0, !PT ;  /* 0x7ffffffe00007812 */ /* 0x000fe200078ec0ff */
[----:B------:R-:W-:-:S02]  /*0960*/  IMAD.U32 R33, RZ, RZ, UR36 ;  /* 0x00000024ff217e24 */ /* 0x000fc4000f8e00ff */
[--C-:B------:R-:W-:Y:S02]  /*0970*/  IMAD.IADD R32, R3, 0x1, R2.reuse ;  /* 0x0000000103207824 */ /* 0x100fe400078e0202 */
[----:B------:R-:W-:Y:S01]  /*0980*/  IMAD R35, R24, 0x3, RZ ;  /* 0x0000000318237824 */ /* 0x000fe200078e02ff */
[----:B------:R-:W-:Y:S01]  /*0990*/  IADD3 R33, PT, PT, R33, 0x1, R2 ;  /* 0x0000000121217810 */ /* 0x000fe20007ffe002 */
[----:B------:R-:W-:Y:S02]  /*09a0*/  IMAD.MOV.U32 R36, RZ, RZ, RZ ;  /* 0x000000ffff247224 */ /* 0x000fe400078e00ff */
[----:B------:R-:W-:Y:S02]  /*09b0*/  IMAD.MOV.U32 R37, RZ, RZ, R24 ;  /* 0x000000ffff257224 */ /* 0x000fe400078e0018 */
[----:B------:R-:W-:Y:S02]  /*09c0*/  IMAD.MOV R38, RZ, RZ, -R0 ;  /* 0x000000ffff267224 */ /* 0x000fe400078e0a00 */
[----:B--23--:R-:W-:-:S07]  /*09d0*/  VIADD R22, R5, UR36 ;  /* 0x0000002405167c36 */ /* 0x00cfce0008000000 */
.L_x_4:
[C---:B------:R-:W-:Y:S01]  /*09e0*/  VIADD R40, R18.reuse, 0x1 ;  /* 0x0000000112287836 */ /* 0x040fe20000000000 */
[----:B--2---:R-:W2:Y:S01]  /*09f0*/  LDC.64 R4, c[0x0][0x388] ;  /* 0x0000e200ff047b82 */ /* 0x004ea20000000a00 */
[C---:B------:R-:W-:Y:S01]  /*0a00*/  VIADD R17, R19.reuse, 0x1 ;  /* 0x0000000113117836 */ /* 0x040fe20000000000 */
[----:B------:R-:W-:Y:S01]  /*0a10*/  ISETP.NE.AND P4, PT, R18, RZ, PT ;  /* 0x000000ff1200720c */ /* 0x000fe20003f85270 */
[----:B------:R-:W-:Y:S01]  /*0a20*/  VIADD R47, R32, 0x1 ;  /* 0x00000001202f7836 */ /* 0x000fe20000000000 */
[----:B------:R-:W-:Y:S02]  /*0a30*/  ISETP.NE.AND P3, PT, R40, UR40, PT ;  /* 0x0000002828007c0c */ /* 0x000fe4000bf65270 */
[----:B------:R-:W-:Y:S02]  /*0a40*/  IADD3 R7, P0, PT, R16, R23, RZ ;  /* 0x0000001710077210 */ /* 0x000fe40007f1e0ff */
[----:B------:R-:W3:Y:S01]  /*0a50*/  LDC R11, c[0x0][0x390] ;  /* 0x0000e400ff0b7b82 */ /* 0x000ee20000000800 */
[----:B------:R-:W-:-:S02]  /*0a60*/  ISETP.NE.AND P2, PT, R19, RZ, PT ;  /* 0x000000ff1300720c */ /* 0x000fc40003f45270 */
[----:B------:R-:W-:Y:S02]  /*0a70*/  R2UR UR4, R44 ;  /* 0x000000002c0472ca */ /* 0x000fe400000e0000 */
[----:B------:R-:W-:Y:S02]  /*0a80*/  R2UR UR5, R45 ;  /* 0x000000002d0572ca */ /* 0x000fe400000e0000 */
[----:B------:R-:W-:Y:S02]  /*0a90*/  P2R R0, PR, RZ, 0x8 ;  /* 0x00000008ff007803 */ /* 0x000fe40000000000 */
[----:B------:R-:W4:Y:S01]  /*0aa0*/  @!P3 LDC.64 R2, c[0x0][0x388] ;  /* 0x0000e200ff02bb82 */ /* 0x000f220000000a00 */
[----:B------:R-:W-:Y:S02]  /*0ab0*/  ISETP.NE.AND P1, PT, R17, UR41, PT ;  /* 0x0000002911007c0c */ /* 0x000fe4000bf25270 */
[----:B------:R-:W-:Y:S02]  /*0ac0*/  P2R R0, PR, RZ, 0x10 ;  /* 0x00000010ff007803 */ /* 0x000fe40000000000 */
[----:B------:R-:W-:-:S02]  /*0ad0*/  LEA.HI.X.SX32 R9, R16, RZ, 0x1, P0 ;  /* 0x000000ff10097211 */ /* 0x000fc400000f0eff */
[C---:B------:R-:W-:Y:S01]  /*0ae0*/  @!P3 IADD3 R0, P0, PT, R34.reuse, R7, RZ ;  /* 0x000000072200b210 */ /* 0x040fe20007f1e0ff */
[----:B--2---:R-:W-:Y:S01]  /*0af0*/  IMAD.WIDE R46, R47, 0x4, R4 ;  /* 0x000000042f2e7825 */ /* 0x004fe200078e0204 */
[----:B------:R-:W-:Y:S02]  /*0b00*/  P2R R6, PR, RZ, 0x4 ;  /* 0x00000004ff067803 */ /* 0x000fe40000000000 */
[----:B------:R-:W-:Y:S01]  /*0b10*/  @!P3 LEA.HI.X.SX32 R6, R34, R9, 0x1, P0 ;  /* 0x000000092206b211 */ /* 0x000fe200000f0eff */
[----:B------:R-:W-:Y:S01]  /*0b20*/  @!P2 VIADD R9, R29, 0x1 ;  /* 0x000000011d09a836 */ /* 0x000fe20000000000 */
[C---:B------:R-:W-:Y:S02]  /*0b30*/  @!P4 R2UR UR6, R44.reuse ;  /* 0x000000002c06c2ca */ /* 0x040fe400000e0000 */
[----:B------:R-:W-:Y:S02]  /*0b40*/  @!P4 R2UR UR7, R45 ;  /* 0x000000002d07c2ca */ /* 0x000fe400000e0000 */
[----:B------:R-:W-:-:S02]  /*0b50*/  @!P3 R2UR UR8, R44 ;  /* 0x000000002c08b2ca */ /* 0x000fc400000e0000 */
[C---:B------:R-:W-:Y:S02]  /*0b60*/  @!P3 R2UR UR9, R45.reuse ;  /* 0x000000002d09b2ca */ /* 0x040fe400000e0000 */
[----:B------:R-:W-:Y:S02]  /*0b70*/  P2R R7, PR, RZ, 0x2 ;  /* 0x00000002ff077803 */ /* 0x000fe40000000000 */
[----:B------:R-:W-:Y:S02]  /*0b80*/  @!P2 R2UR UR10, R44 ;  /* 0x000000002c0aa2ca */ /* 0x000fe400000e0000 */
[C---:B----4-:R-:W-:Y:S02]  /*0b90*/  @!P3 LEA R2, P0, R0.reuse, R2, 0x2 ;  /* 0x000000020002b211 */ /* 0x050fe400078010ff */
[----:B------:R-:W-:Y:S02]  /*0ba0*/  @!P2 R2UR UR11, R45 ;  /* 0x000000002d0ba2ca */ /* 0x000fe400000e0000 */
[----:B------:R-:W-:-:S02]  /*0bb0*/  @!P3 LEA.HI.X R3, R0, R3, R6, 0x2, P0 ;  /* 0x000000030003b211 */ /* 0x000fc400000f1406 */
[----:B------:R-:W-:Y:S01]  /*0bc0*/  @!P4 IADD3 R7, PT, PT, R33, -0x1, RZ ;  /* 0xffffffff2107c810 */ /* 0x000fe20007ffe0ff */
[----:B------:R-:W2:Y:S01]  /*0bd0*/  LDG.E R0, desc[UR4][R46.64] ;  /* 0x000000042e007981 */ /* 0x000ea2000c1e1900 */
[----:B------:R-:W-:Y:S02]  /*0be0*/  @!P1 R2UR UR4, R44 ;  /* 0x000000002c0492ca */ /* 0x000fe400000e0000 */
[----:B------:R-:W-:Y:S01]  /*0bf0*/  @!P1 R2UR UR5, R45 ;  /* 0x000000002d0592ca */ /* 0x000fe200000e0000 */
[--C-:B------:R-:W-:Y:S01]  /*0c00*/  @!P4 IMAD.WIDE R6, R7, 0x4, R4.reuse ;  /* 0x000000040706c825 */ /* 0x100fe200078e0204 */
[----:B------:R-:W4:Y:S03]  /*0c10*/  @!P3 LDG.E R2, desc[UR8][R2.64+0x4] ;  /* 0x000004080202b981 */ /* 0x000f26000c1e1900 */
[----:B------:R-:W-:Y:S02]  /*0c20*/  @!P2 IMAD.WIDE R4, R9, 0x4, R4 ;  /* 0x000000040904a825 */ /* 0x000fe400078e0204 */
[----:B------:R-:W5:Y:S02]  /*0c30*/  @!P4 LDG.E R7, desc[UR6][R6.64] ;  /* 0x000000060607c981 */ /* 0x000f64000c1e1900 */
[----:B---3--:R-:W-:-:S02]  /*0c40*/  @!P1 IMAD.WIDE.U32 R8, R11, 0x4, R46 ;  /* 0x000000040b089825 */ /* 0x008fc400078e002e */
[----:B------:R-:W3:Y:S04]  /*0c50*/  @!P2 LDG.E R4, desc[UR10][R4.64] ;  /* 0x0000000a0404a981 */ /* 0x000ee8000c1e1900 */
[----:B------:R0:W3:Y:S01]  /*0c60*/  @!P1 LDG.E R8, desc[UR4][R8.64] ;  /* 0x0000000408089981 */ /* 0x0000e2000c1e1900 */
[----:B------:R-:W1:Y:S01]  /*0c70*/  @!P2 S2R R13, SR_CgaCtaId ;  /* 0x00000000000da919 */ /* 0x000e620000008800 */
[----:B------:R-:W-:Y:S01]  /*0c80*/  @!P2 MOV R10, 0x400 ;  /* 0x00000400000aa802 */ /* 0x000fe20000000f00 */
[----:B------:R-:W-:Y:S01]  /*0c90*/  IMAD.U32 R12, RZ, RZ, UR40 ;  /* 0x00000028ff0c7e24 */ /* 0x000fe2000f8e00ff */
[----:B------:R-:W-:Y:S05]  /*0ca0*/  WARPSYNC.ALL ;  /* 0x0000000000007948 */ /* 0x000fea0003800000 */
[----:B0-----:R-:W-:Y:S01]  /*0cb0*/  IMAD.SHL.U32 R9, R18, 0x4, RZ ;  /* 0x0000000412097824 */ /* 0x001fe200078e00ff */
[----:B-1----:R-:W-:Y:S01]  /*0cc0*/  @!P2 LEA R3, R13, R10, 0x18 ;  /* 0x0000000a0d03a211 */ /* 0x002fe200078ec0ff */
[----:B------:R-:W0:Y:S01]  /*0cd0*/  F2F.F64.F32 R14, R42 ;  /* 0x0000002a000e7310 */ /* 0x000e220000201800 */
[----:B------:R-:W-:Y:S01]  /*0ce0*/  LEA R13, R12, R27, 0x2 ;  /* 0x0000001b0c0d7211 */ /* 0x000fe200078e10ff */
[----:B------:R-:W1:Y:S02]  /*0cf0*/  LDCU.64 UR6, c[0x4][0x10] ;  /* 0x01000200ff0677ac */ /* 0x000e640008000a00 */
[----:B------:R-:W-:-:S02]  /*0d00*/  @!P2 IMAD R3, R18, 0x4, R3 ;  /* 0x000000041203a824 */ /* 0x000fc400078e0203 */
[----:B------:R-:W-:-:S04]  /*0d10*/  IMAD.SHL.U32 R10, R19, 0x4, RZ ;  /* 0x00000004130a7824 */ /* 0x000fc800078e00ff */
[----:B------:R-:W-:-:S04]  /*0d20*/  IMAD R5, R11, 0x4, R10 ;  /* 0x000000040b057824 */ /* 0x000fc800078e020a */
[----:B------:R-:W-:-:S04]  /*0d30*/  VIADD R6, R5, 0x4 ;  /* 0x0000000405067836 */ /* 0x000fc80000000000 */
[----:B------:R-:W-:Y:S02]  /*0d40*/  IMAD R6, R6, R11, R9 ;  /* 0x0000000b06067224 */ /* 0x000fe400078e0209 */
[----:B------:R-:W-:Y:S02]  /*0d50*/  IMAD R10, R11, 0x8, R10 ;  /* 0x000000080b0a7824 */ /* 0x000fe400078e020a */
[--C-:B------:R-:W-:Y:S02]  /*0d60*/  IMAD.IADD R39, R6, 0x1, R25.reuse ;  /* 0x0000000106277824 */ /* 0x100fe400078e0219 */
[----:B------:R-:W-:Y:S02]  /*0d70*/  VIADD R10, R10, 0x4 ;  /* 0x000000040a0a7836 */ /* 0x000fe40000000000 */
[----:B------:R-:W-:Y:S01]  /*0d80*/  IMAD.IADD R6, R30, 0x1, R25 ;  /* 0x000000011e067824 */ /* 0x000fe200078e0219 */
[----:B------:R-:W0:Y:S02]  /*0d90*/  LDCU UR4, c[0x0][0x2f8] ;  /* 0x00005f00ff0477ac */ /* 0x000e240008000800 */
[----:B0-----:R-:W-:-:S09]  /*0da0*/  UIADD3 UR4, UPT, UPT, -UR4, UR38, URZ ;  /* 0x0000002604047290 */ /* 0x001fd2000fffe1ff */
[----:B------:R-:W-:Y:S04]  /*0db0*/  STL.64 [UR4], R14 ;  /* 0x0000000eff007987 */ /* 0x000fe80008100a04 */
[----:B--2---:R0:W-:Y:S04]  /*0dc0*/  STS [R27+0x4], R0 ;  /* 0x000004001b007388 */ /* 0x0041e80000000800 */
[----:B-----5:R-:W-:Y:S04]  /*0dd0*/  @!P4 STS [R26], R7 ;  /* 0x000000071a00c388 */ /* 0x020fe80000000800 */
[----:B----4-:R2:W-:Y:S04]  /*0de0*/  @!P3 STS [R27+0x8], R2 ;  /* 0x000008021b00b388 */ /* 0x0105e80000000800 */
[----:B---3--:R3:W-:Y:S04]  /*0df0*/  @!P2 STS [R3+0x4], R4 ;  /* 0x000004040300a388 */ /* 0x0087e80000000800 */
[----:B------:R4:W-:Y:S01]  /*0e00*/  @!P1 STS [R13+0x4], R8 ;  /* 0x000004080d009388 */ /* 0x0009e20000000800 */
[----:B------:R-:W-:Y:S01]  /*0e10*/  BAR.SYNC.DEFER_BLOCKING 0x0 ;  /* 0x0000000000007b1d */ /* 0x000fe20000010000 */
[----:B0-----:R-:W-:-:S04]  /*0e20*/  IMAD.IADD R0, R19, 0x1, R11 ;  /* 0x0000000113007824 */ /* 0x001fc800078e020b */
[----:B--2---:R-:W-:-:S04]  /*0e30*/  IMAD R2, R0, R11, R18 ;  /* 0x0000000b00027224 */ /* 0x004fc800078e0212 */
[----:B---3--:R-:W-:Y:S02]  /*0e40*/  IMAD R4, R2, 0x4, R25 ;  /* 0x0000000402047824 */ /* 0x008fe400078e0219 */
[----:B------:R-:W-:-:S05]  /*0e50*/  IMAD R2, R10, R11, R9 ;  /* 0x0000000b0a027224 */ /* 0x000fca00078e0209 */
[----:B------:R-:W-:Y:S01]  /*0e60*/  IADD3 R2, PT, PT, R2, R25, RZ ;  /* 0x0000001902027210 */ /* 0x000fe20007ffe0ff */
[----:B------:R-:W-:Y:S04]  /*0e70*/  LDS R0, [R39] ;  /* 0x0000000027007984 */ /* 0x000fe80000000800 */
[----:B------:R-:W0:Y:S04]  /*0e80*/  LDS R3, [R39+0x8] ;  /* 0x0000080027037984 */ /* 0x000e280000000800 */
[----:B------:R-:W2:Y:S04]  /*0e90*/  LDS R5, [R4+0x4] ;  /* 0x0000040004057984 */ /* 0x000ea80000000800 */
[----:B------:R-:W3:Y:S04]  /*0ea0*/  LDS R41, [R6+0x4] ;  /* 0x0000040006297984 */ /* 0x000ee80000000800 */
[----:B------:R-:W5:Y:S04]  /*0eb0*/  LDS R43, [R2+0x4] ;  /* 0x00000400022b7984 */ /* 0x000f680000000800 */
[----:B------:R-:W1:Y:S01]  /*0ec0*/  LDS R39, [R39+0x4] ;  /* 0x0000040027277984 */ /* 0x000e620000000800 */
[----:B----4-:R-:W-:Y:S01]  /*0ed0*/  MOV R8, 0x0 ;  /* 0x0000000000087802 */ /* 0x010fe20000000f00 */
[----:B0-----:R-:W-:-:S04]  /*0ee0*/  FADD R0, R0, R3 ;  /* 0x0000000300007221 */ /* 0x001fc80000000000 */
[----:B--2---:R-:W-:-:S04]  /*0ef0*/  FADD R0, R0, R5 ;  /* 0x0000000500007221 */ /* 0x004fc80000000000 */
[----:B---3--:R-:W-:Y:S01]  /*0f00*/  FADD R41, R0, R41 ;  /* 0x0000002900297221 */ /* 0x008fe20000000000 */
[----:B-----5:R-:W0:Y:S08]  /*0f10*/  F2F.F64.F32 R12, R43 ;  /* 0x0000002b000c7310 */ /* 0x020e300000201800 */
[----:B------:R-:W2:Y:S01]  /*0f20*/  F2F.F64.F32 R10, R41 ;  /* 0x00000029000a7310 */ /* 0x000ea20000201800 */
[----:B------:R-:W3:Y:S01]  /*0f30*/  LDC.64 R8, c[0x4][R8] ;  /* 0x0100000008087b82 */ /* 0x000ee20000000a00 */
[----:B0-----:R0:W-:Y:S04]  /*0f40*/  STL.64 [UR4+0x8], R12 ;  /* 0x0000080cff007987 */ /* 0x0011e80008100a04 */
[----:B--2---:R0:W-:Y:S01]  /*0f50*/  STL.64 [UR4+0x10], R10 ;  /* 0x0000100aff007987 */ /* 0x0041e20008100a04 */
[----:B-1----:R-:W-:-:S02]  /*0f60*/  IMAD.U32 R4, RZ, RZ, UR6 ;  /* 0x00000006ff047e24 */ /* 0x002fc4000f8e00ff */
[----:B------:R-:W-:Y:S02]  /*0f70*/  IMAD.U32 R5, RZ, RZ, UR7 ;  /* 0x00000007ff057e24 */ /* 0x000fe4000f8e00ff */
[----:B------:R-:W-:Y:S02]  /*0f80*/  IMAD.U32 R6, RZ, RZ, UR38 ;  /* 0x00000026ff067e24 */ /* 0x000fe4000f8e00ff */
[----:B------:R-:W-:-:S07]  /*0f90*/  IMAD.U32 R7, RZ, RZ, UR39 ;  /* 0x00000027ff077e24 */ /* 0x000fce000f8e00ff */
[----:B------:R-:W-:-:S07]  /*0fa0*/  LEPC R20, `(.L_x_2) ;  /* 0x000000001014794e */ /* 0x000fce0000000000 */
[----:B0--3--:R-:W-:Y:S05]  /*0fb0*/  CALL.ABS.NOINC R8 ;  /* 0x0000000008007343 */ /* 0x009fea0003c00000 */
.L_x_2:
[----:B------:R-:W0:Y:S01]  /*0fc0*/  LDC R0, c[0x0][0x390] ;  /* 0x0000e400ff007b82 */ /* 0x000e220000000800 */
[----:B------:R-:W-:Y:S01]  /*0fd0*/  FADD R42, R43, R42 ;  /* 0x0000002a2b2a7221 */ /* 0x000fe20000000000 */
[----:B------:R-:W-:Y:S01]  /*0fe0*/  ISETP.NE.AND P4, PT, R40, UR40, PT ;  /* 0x0000002828007c0c */ /* 0x000fe2000bf85270 */
[----:B------:R-:W-:Y:S01]  /*0ff0*/  UMOV UR4, 0x9999999a ;  /* 0x9999999a00047882 */ /* 0x000fe20000000000 */
[----:B------:R-:W-:Y:S01]  /*1000*/  ISETP.NE.AND P3, PT, R18, RZ, PT ;  /* 0x000000ff1200720c */ /* 0x000fe20003f65270 */
[----:B------:R-:W-:Y:S01]  /*1010*/  FADD R42, R41, R42 ;  /* 0x0000002a292a7221 */ /* 0x000fe20000000000 */
[C---:B------:R-:W-:Y:S01]  /*1020*/  VIADD R41, R19.reuse, 0x1 ;  /* 0x0000000113297836 */ /* 0x040fe20000000000 */
[----:B------:R-:W-:Y:S01]  /*1030*/  UMOV UR5, 0x3fe99999 ;  /* 0x3fe9999900057882 */ /* 0x000fe20000000000 */
[----:B------:R-:W-:Y:S01]  /*1040*/  ISETP.NE.AND P5, PT, R19, RZ, PT ;  /* 0x000000ff1300720c */ /* 0x000fe20003fa5270 */
[----:B------:R-:W1:Y:S06]  /*1050*/  F2F.F64.F32 R6, R42 ;  /* 0x0000002a00067310 */ /* 0x000e6c0000201800 */
[----:B------:R-:W-:-:S02]  /*1060*/  @!P4 SHF.R.S32.HI R8, RZ, 0x1f, R35 ;  /* 0x0000001fff08c819 */ /* 0x000fc40000011423 */
[----:B------:R-:W-:Y:S02]  /*1070*/  @!P4 SHF.R.S32.HI R13, RZ, 0x1f, R16 ;  /* 0x0000001fff0dc819 */ /* 0x000fe40000011410 */
[C---:B------:R-:W-:Y:S02]  /*1080*/  @!P3 R2UR UR6, R44.reuse ;  /* 0x000000002c06b2ca */ /* 0x040fe400000e0000 */
[----:B------:R-:W-:Y:S02]  /*1090*/  @!P3 R2UR UR7, R45 ;  /* 0x000000002d07b2ca */ /* 0x000fe400000e0000 */
[----:B------:R-:W-:Y:S01]  /*10a0*/  ISETP.NE.AND P6, PT, R17, UR41, PT ;  /* 0x0000002911007c0c */ /* 0x000fe2000bfc5270 */
[----:B0-----:R-:W-:Y:S01]  /*10b0*/  IMAD R4, R41, R0, R18 ;  /* 0x0000000029047224 */ /* 0x001fe200078e0212 */
[----:B-1----:R-:W-:Y:S01]  /*10c0*/  DMUL R6, R6, UR4 ;  /* 0x0000000406067c28 */ /* 0x002fe20008000000 */
[----:B------:R-:W-:Y:S02]  /*10d0*/  R2UR UR4, R44 ;  /* 0x000000002c0472ca */ /* 0x000fe400000e0000 */
[----:B------:R-:W-:-:S02]  /*10e0*/  R2UR UR5, R45 ;  /* 0x000000002d0572ca */ /* 0x000fc400000e0000 */
[----:B------:R-:W-:Y:S01]  /*10f0*/  IADD3 R4, P0, PT, R4, R37, RZ ;  /* 0x0000002504047210 */ /* 0x000fe20007f1e0ff */
[----:B------:R0:W1:Y:S01]  /*1100*/  F2F.F32.F64 R3, R6 ;  /* 0x0000000600037310 */ /* 0x0000620000301000 */
[----:B------:R-:W-:Y:S01]  /*1110*/  IMAD.WIDE R46, R24, 0x4, R46 ;  /* 0x00000004182e7825 */ /* 0x000fe200078e022e */
[----:B------:R-:W-:Y:S02]  /*1120*/  @!P4 R2UR UR8, R44 ;  /* 0x000000002c08c2ca */ /* 0x000fe400000e0000 */
[----:B------:R-:W-:Y:S02]  /*1130*/  LEA.HI.X.SX32 R5, R37, RZ, 0x1, P0 ;  /* 0x000000ff25057211 */ /* 0x000fe400000f0eff */
[C---:B------:R-:W-:Y:S02]  /*1140*/  LEA R10, P0, R4.reuse, UR42, 0x2 ;  /* 0x0000002a040a7c11 */ /* 0x040fe4000f8010ff */
[----:B------:R-:W-:Y:S02]  /*1150*/  @!P4 R2UR UR9, R45 ;  /* 0x000000002d09c2ca */ /* 0x000fe400000e0000 */
[----:B------:R-:W-:Y:S01]  /*1160*/  LEA.HI.X R11, R4, UR43, R5, 0x2, P0 ;  /* 0x0000002b040b7c11 */ /* 0x000fe200080f1405 */
[----:B0-----:R-:W0:Y:S01]  /*1170*/  @!P3 LDC.64 R6, c[0x0][0x388] ;  /* 0x0000e200ff06bb82 */ /* 0x001e220000000a00 */
[----:B------:R-:W-:-:S03]  /*1180*/  @!P4 IADD3 R9, P0, P1, R35, R16, R23 ;  /* 0x000000102309c210 */ /* 0x000fc6000791e017 */
[----:B-1----:R1:W-:Y:S01]  /*1190*/  STG.E desc[UR4][R10.64+0x4], R3 ;  /* 0x000004030a007986 */ /* 0x0023e2000c101904 */
[----:B------:R-:W-:-:S03]  /*11a0*/  @!P4 IADD3.X R8, PT, PT, R8, R13, RZ, P0, P1 ;  /* 0x0000000d0808c210 */ /* 0x000fc600007e24ff */
[----:B------:R-:W2:Y:S01]  /*11b0*/  @!P4 LDC.64 R4, c[0x0][0x388] ;  /* 0x0000e200ff04cb82 */ /* 0x000ea20000000a00 */
[----:B------:R-:W3:Y:S01]  /*11c0*/  LDG.E R12, desc[UR4][R46.64] ;  /* 0x000000042e0c7981 */ /* 0x000ee2000c1e1900 */
[----:B0-----:R-:W-:Y:S01]  /*11d0*/  @!P3 IMAD.WIDE R6, R22, 0x4, R6 ;  /* 0x000000041606b825 */ /* 0x001fe200078e0206 */
[----:B--2---:R-:W-:-:S05]  /*11e0*/  @!P4 LEA R4, P0, R9, R4, 0x2 ;  /* 0x000000040904c211 */ /* 0x004fca00078010ff */
[----:B------:R0:W2:Y:S01]  /*11f0*/  @!P3 LDG.E R7, desc[UR6][R6.64] ;  /* 0x000000060607b981 */ /* 0x0000a2000c1e1900 */
[----:B------:R-:W-:Y:S02]  /*1200*/  @!P4 LEA.HI.X R5, R9, R5, R8, 0x2, P0 ;  /* 0x000000050905c211 */ /* 0x000fe400000f1408 */
[----:B------:R-:W4:Y:S01]  /*1210*/  @!P5 LDC.64 R8, c[0x0][0x388] ;  /* 0x0000e200ff08db82 */ /* 0x000f220000000a00 */
[C---:B------:R-:W-:Y:S02]  /*1220*/  @!P5 R2UR UR6, R44.reuse ;  /* 0x000000002c06d2ca */ /* 0x040fe400000e0000 */
[----:B------:R-:W-:Y:S01]  /*1230*/  @!P5 R2UR UR7, R45 ;  /* 0x000000002d07d2ca */ /* 0x000fe200000e0000 */
[----:B-1----:R-:W-:Y:S01]  /*1240*/  @!P5 VIADD R3, R31, 0x1 ;  /* 0x000000011f03d836 */ /* 0x002fe20000000000 */
[----:B------:R-:W-:Y:S01]  /*1250*/  @!P6 R2UR UR4, R44 ;  /* 0x000000002c04e2ca */ /* 0x000fe200000e0000 */
[----:B------:R-:W-:Y:S01]  /*1260*/  @!P6 IMAD.WIDE.U32 R10, R0, 0x4, R46 ;  /* 0x00000004000ae825 */ /* 0x000fe200078e002e */
[----:B------:R-:W-:Y:S01]  /*1270*/  @!P6 R2UR UR5, R45 ;  /* 0x000000002d05e2ca */ /* 0x000fe200000e0000 */
[----:B------:R-:W5:-:S12]  /*1280*/  @!P4 LDG.E R4, desc[UR8][R4.64+0x4] ;  /* 0x000004080404c981 */ /* 0x000f58000c1e1900 */
[----:B------:R1:W5:Y:S01]  /*1290*/  @!P6 LDG.E R10, desc[UR4][R10.64] ;  /* 0x000000040a0ae981 */ /* 0x000362000c1e1900 */
[----:B----4-:R-:W-:-:S06]  /*12a0*/  @!P5 IMAD.WIDE R8, R3, 0x4, R8 ;  /* 0x000000040308d825 */ /* 0x010fcc00078e0208 */
[----:B------:R4:W5:Y:S01]  /*12b0*/  @!P5 LDG.E R8, desc[UR6][R8.64] ;  /* 0x000000060808d981 */ /* 0x000962000c1e1900 */
[----:B------:R-:W4:Y:S01]  /*12c0*/  @!P5 S2R R14, SR_CgaCtaId ;  /* 0x00000000000ed919 */ /* 0x000f220000008800 */
[----:B------:R-:W-:Y:S02]  /*12d0*/  @!P5 MOV R3, 0x400 ;  /* 0x000004000003d802 */ /* 0x000fe40000000f00 */
[----:B0-----:R-:W-:-:S05]  /*12e0*/  MOV R6, UR40 ;  /* 0x0000002800067c02 */ /* 0x001fca0008000f00 */
[----:B-1----:R-:W-:Y:S01]  /*12f0*/  IMAD R11, R6, 0x4, R27 ;  /* 0x00000004060b7824 */ /* 0x002fe200078e021b */
[----:B------:R-:W-:Y:S05]  /*1300*/  WARPSYNC.ALL ;  /* 0x0000000000007948 */ /* 0x000fea0003800000 */
[----:B------:R-:W-:Y:S01]  /*1310*/  IMAD.IADD R5, R19, 0x1, R0 ;  /* 0x0000000113057824 */ /* 0x000fe200078e0200 */
[----:B------:R-:W0:Y:S01]  /*1320*/  LDCU.64 UR4, c[0x4][0x10] ;  /* 0x01000200ff0477ac */ /* 0x000e220008000a00 */
[----:B----4-:R-:W-:-:S05]  /*1330*/  @!P5 LEA R3, R14, R3, 0x18 ;  /* 0x000000030e03d211 */ /* 0x010fca00078ec0ff */
[----:B------:R-:W-:Y:S02]  /*1340*/  @!P5 IMAD R13, R18, 0x4, R3 ;  /* 0x00000004120dd824 */ /* 0x000fe400078e0203 */
[----:B------:R-:W-:Y:S02]  /*1350*/  IMAD.SHL.U32 R3, R19, 0x4, RZ ;  /* 0x0000000413037824 */ /* 0x000fe400078e00ff */
[----:B------:R-:W-:Y:S02]  /*1360*/  IMAD R9, R5, R0, R18 ;  /* 0x0000000005097224 */ /* 0x000fe400078e0212 */
[C-C-:B------:R-:W-:Y:S02]  /*1370*/  IMAD R6, R0.reuse, 0x8, R3.reuse ;  /* 0x0000000800067824 */ /* 0x140fe400078e0203 */
[----:B------:R-:W-:-:S03]  /*1380*/  IMAD R3, R0, 0xc, R3 ;  /* 0x0000000c00037824 */ /* 0x000fc600078e0203 */
[----:B------:R-:W-:Y:S01]  /*1390*/  IADD3 R5, PT, PT, R6, 0x8, RZ ;  /* 0x0000000806057810 */ /* 0x000fe20007ffe0ff */
[----:B------:R-:W-:Y:S02]  /*13a0*/  IMAD.IADD R6, R24, 0x1, R9 ;  /* 0x0000000118067824 */ /* 0x000fe400078e0209 */
[----:B------:R-:W-:Y:S02]  /*13b0*/  VIADD R3, R3, 0x4 ;  /* 0x0000000403037836 */ /* 0x000fe40000000000 */
[----:B------:R-:W-:Y:S01]  /*13c0*/  IMAD.U32 R6, R6, 0x4, R25 ;  /* 0x0000000406067824 */ /* 0x000fe200078e0019 */
[----:B---3--:R-:W-:Y:S04]  /*13d0*/  STS [R27+0x4], R12 ;  /* 0x0000040c1b007388 */ /* 0x008fe80000000800 */
[----:B--2---:R1:W-:Y:S04]  /*13e0*/  @!P3 STS [R26], R7 ;  /* 0x000000071a00b388 */ /* 0x0043e80000000800 */
[----:B-----5:R-:W-:Y:S01]  /*13f0*/  @!P4 STS [R27+0x8], R4 ;  /* 0x000008041b00c388 */ /* 0x020fe20000000800 */
[----:B-1----:R-:W-:-:S03]  /*1400*/  IMAD.SHL.U32 R7, R18, 0x4, RZ ;  /* 0x0000000412077824 */ /* 0x002fc600078e00ff */
[----:B------:R1:W-:Y:S04]  /*1410*/  @!P5 STS [R13+0x4], R8 ;  /* 0x000004080d00d388 */ /* 0x0003e80000000800 */
[----:B------:R-:W-:Y:S01]  /*1420*/  @!P6 STS [R11+0x4], R10 ;  /* 0x0000040a0b00e388 */ /* 0x000fe20000000800 */
[----:B------:R-:W-:Y:S01]  /*1430*/  BAR.SYNC.DEFER_BLOCKING 0x0 ;  /* 0x0000000000007b1d */ /* 0x000fe20000010000 */
[-CC-:B------:R-:W-:Y:S02]  /*1440*/  IMAD R12, R5, R0.reuse, R7.reuse ;  /* 0x00000000050c7224 */ /* 0x180fe400078e0207 */
[----:B------:R-:W-:Y:S02]  /*1450*/  IMAD R0, R3, R0, R7 ;  /* 0x0000000003007224 */ /* 0x000fe400078e0207 */
[----:B------:R-:W-:-:S02]  /*1460*/  IMAD.IADD R7, R12, 0x1, R25 ;  /* 0x000000010c077824 */ /* 0x000fc400078e0219 */
[----:B------:R-:W-:Y:S01]  /*1470*/  IMAD.IADD R0, R0, 0x1, R25 ;  /* 0x0000000100007824 */ /* 0x000fe200078e0219 */
[----:B------:R-:W-:Y:S04]  /*1480*/  LDS R4, [R2] ;  /* 0x0000000002047984 */ /* 0x000fe80000000800 */
[----:B------:R-:W2:Y:S04]  /*1490*/  LDS R5, [R2+0x8] ;  /* 0x0000080002057984 */ /* 0x000ea80000000800 */
[----:B------:R-:W3:Y:S04]  /*14a0*/  LDS R3, [R6+0x4] ;  /* 0x0000040006037984 */ /* 0x000ee80000000800 */
[----:B------:R-:W4:Y:S04]  /*14b0*/  LDS R8, [R7+0x4] ;  /* 0x0000040007087984 */ /* 0x000f280000000800 */
[----:B------:R-:W5:Y:S01]  /*14c0*/  LDS R40, [R0+0x4] ;  /* 0x0000040000287984 */ /* 0x000f620000000800 */
[----:B-1----:R-:W1:Y:S03]  /*14d0*/  F2F.F64.F32 R12, R39 ;  /* 0x00000027000c7310 */ /* 0x002e660000201800 */
[----:B------:R0:W0:Y:S01]  /*14e0*/  LDS R42, [R2+0x4] ;  /* 0x00000400022a7984 */ /* 0x0000220000000800 */
[----:B--2---:R-:W-:-:S04]  /*14f0*/  FADD R4, R4, R5 ;  /* 0x0000000504047221 */ /* 0x004fc80000000000 */
[----:B---3--:R-:W-:-:S04]  /*1500*/  FADD R3, R4, R3 ;  /* 0x0000000304037221 */ /* 0x008fc80000000000 */
[----:B----4-:R-:W-:-:S04]  /*1510*/  FADD R17, R3, R8 ;  /* 0x0000000803117221 */ /* 0x010fc80000000000 */
[----:B------:R-:W2:Y:S08]  /*1520*/  F2F.F64.F32 R10, R17 ;  /* 0x00000011000a7310 */ /* 0x000eb00000201800 */
[----:B-----5:R-:W3:Y:S01]  /*1530*/  F2F.F64.F32 R14, R40 ;  /* 0x00000028000e7310 */ /* 0x020ee20000201800 */
[----:B------:R-:W-:Y:S01]  /*1540*/  MOV R8, 0x0 ;  /* 0x0000000000087802 */ /* 0x000fe20000000f00 */
[----:B-1----:R1:W-:Y:S04]  /*1550*/  STL.64 [R1], R12 ;  /* 0x0000000c01007387 */ /* 0x0023e80000100a00 */
[----:B--2---:R1:W-:Y:S01]  /*1560*/  STL.64 [R1+0x10], R10 ;  /* 0x0000100a01007387 */ /* 0x0043e20000100a00 */
[----:B------:R-:W2:Y:S03]  /*1570*/  LDC.64 R8, c[0x4][R8] ;  /* 0x0100000008087b82 */ /* 0x000ea60000000a00 */
[----:B---3--:R1:W-:Y:S01]  /*1580*/  STL.64 [R1+0x8], R14 ;  /* 0x0000080e01007387 */ /* 0x0083e20000100a00 */
[----:B0-----:R-:W-:Y:S01]  /*1590*/  IMAD.U32 R4, RZ, RZ, UR4 ;  /* 0x00000004ff047e24 */ /* 0x001fe2000f8e00ff */
[----:B------:R-:W-:Y:S01]  /*15a0*/  MOV R5, UR5 ;  /* 0x0000000500057c02 */ /* 0x000fe20008000f00 */
[----:B------:R-:W-:-:S02]  /*15b0*/  IMAD.U32 R6, RZ, RZ, UR38 ;  /* 0x00000026ff067e24 */ /* 0x000fc4000f8e00ff */
[----:B------:R-:W-:-:S07]  /*15c0*/  IMAD.U32 R7, RZ, RZ, UR39 ;  /* 0x00000027ff077e24 */ /* 0x000fce000f8e00ff */
[----:B------:R-:W-:-:S07]  /*15d0*/  LEPC R20, `(.L_x_3) ;  /* 0x000000001014794e */ /* 0x000fce0000000000 */
[----:B-12---:R-:W-:Y:S05]  /*15e0*/  CALL.ABS.NOINC R8 ;  /* 0x0000000008007343 */ /* 0x006fea0003c00000 */
.L_x_3:
[----:B------:R-:W-:Y:S01]  /*15f0*/  FADD R40, R39, R40 ;  /* 0x0000002827287221 */ /* 0x000fe20000000000 */
[----:B------:R-:W-:Y:S01]  /*1600*/  IMAD.U32 R0, RZ, RZ, UR44 ;  /* 0x0000002cff007e24 */ /* 0x000fe2000f8e00ff */
[----:B------:R-:W-:Y:S01]  /*1610*/  UMOV UR4, 0x9999999a ;  /* 0x9999999a00047882 */ /* 0x000fe20000000000 */
[----:B------:R-:W-:Y:S01]  /*1620*/  UMOV UR5, 0x3fe99999 ;  /* 0x3fe9999900057882 */ /* 0x000fe20000000000 */
[----:B------:R-:W-:Y:S01]  /*1630*/  FADD R40, R17, R40 ;  /* 0x0000002811287221 */ /* 0x000fe20000000000 */
[----:B------:R-:W-:Y:S01]  /*1640*/  IMAD R41, R41, R0, R18 ;  /* 0x0000000029297224 */ /* 0x000fe200078e0212 */
[----:B------:R-:W-:Y:S01]  /*1650*/  IADD3 R36, PT, PT, R36, 0x2, RZ ;  /* 0x0000000224247810 */ /* 0x000fe20007ffe0ff */
[----:B------:R-:W-:Y:S01]  /*1660*/  VIADD R38, R38, 0x2 ;  /* 0x0000000226267836 */ /* 0x000fe20000000000 */
[----:B------:R-:W0:Y:S01]  /*1670*/  F2F.F64.F32 R2, R40 ;  /* 0x0000002800027310 */ /* 0x000e220000201800 */
[----:B------:R-:W-:Y:S01]  /*1680*/  IMAD R25, R24, 0x8, R25 ;  /* 0x0000000818197824 */ /* 0x000fe200078e0219 */
[----:B0-----:R-:W-:Y:S01]  /*1690*/  DMUL R4, R2, UR4 ;  /* 0x0000000402047c28 */ /* 0x001fe20008000000 */
[----:B------:R-:W-:-:S02]  /*16a0*/  R2UR UR4, R44 ;  /* 0x000000002c0472ca */ /* 0x000fc400000e0000 */
[----:B------:R-:W-:Y:S02]  /*16b0*/  IADD3 R3, P0, PT, R41, R34, RZ ;  /* 0x0000002229037210 */ /* 0x000fe40007f1e0ff */
[----:B------:R-:W-:Y:S02]  /*16c0*/  R2UR UR5, R45 ;  /* 0x000000002d0572ca */ /* 0x000fe400000e0000 */
[----:B------:R-:W-:Y:S02]  /*16d0*/  LEA.HI.X.SX32 R6, R34, RZ, 0x1, P0 ;  /* 0x000000ff22067211 */ /* 0x000fe400000f0eff */
[C---:B------:R-:W-:Y:S01]  /*16e0*/  LEA R2, P0, R3.reuse, UR42, 0x2 ;  /* 0x0000002a03027c11 */ /* 0x040fe2000f8010ff */
[----:B------:R-:W0:Y:S03]  /*16f0*/  F2F.F32.F64 R5, R4 ;  /* 0x0000000400057310 */ /* 0x000e260000301000 */
[----:B------:R-:W-:Y:S01]  /*1700*/  LEA.HI.X R3, R3, UR43, R6, 0x2, P0 ;  /* 0x0000002b03037c11 */ /* 0x000fe200080f1406 */
[----:B------:R-:W-:Y:S01]  /*1710*/  IMAD.SHL.U32 R6, R24, 0x2, RZ ;  /* 0x0000000218067824 */ /* 0x000fe200078e00ff */
[----:B------:R-:W-:-:S03]  /*1720*/  ISETP.NE.AND P0, PT, R38, -0x2, PT ;  /* 0xfffffffe2600780c */ /* 0x000fc60003f05270 */
[C---:B------:R-:W-:Y:S01]  /*1730*/  IMAD.IADD R32, R6.reuse, 0x1, R32 ;  /* 0x0000000106207824 */ /* 0x040fe200078e0220 */
[C---:B------:R-:W-:Y:S01]  /*1740*/  IADD3 R33, PT, PT, R6.reuse, R33, RZ ;  /* 0x0000002106217210 */ /* 0x040fe20007ffe0ff */
[C---:B------:R-:W-:Y:S02]  /*1750*/  IMAD.IADD R29, R6.reuse, 0x1, R29 ;  /* 0x00000001061d7824 */ /* 0x040fe400078e021d */
[C---:B------:R-:W-:Y:S02]  /*1760*/  IMAD.IADD R37, R6.reuse, 0x1, R37 ;  /* 0x0000000106257824 */ /* 0x040fe400078e0225 */
[C---:B------:R-:W-:Y:S01]  /*1770*/  IMAD.IADD R22, R6.reuse, 0x1, R22 ;  /* 0x0000000106167824 */ /* 0x040fe200078e0216 */
[----:B0-----:R2:W-:Y:S01]  /*1780*/  STG.E desc[UR4][R2.64+0x4], R5 ;  /* 0x0000040502007986 */ /* 0x0015e2000c101904 */
[C---:B------:R-:W-:Y:S02]  /*1790*/  IMAD.IADD R31, R6.reuse, 0x1, R31 ;  /* 0x00000001061f7824 */ /* 0x040fe400078e021f */
[----:B------:R-:W-:-:S02]  /*17a0*/  IMAD.IADD R35, R6, 0x1, R35 ;  /* 0x0000000106237824 */ /* 0x000fc400078e0223 */
[----:B------:R-:W-:Y:S01]  /*17b0*/  IMAD.IADD R34, R6, 0x1, R34 ;  /* 0x0000000106227824 */ /* 0x000fe200078e0222 */
[----:B------:R-:W-:Y:S06]  /*17c0*/  @P0 BRA `(.L_x_4) ;  /* 0xfffffff000840947 */ /* 0x000fec000383ffff */
[----:B------:R-:W-:-:S07]  /*17d0*/  VIADD R7, R36, 0x2 ;  /* 0x0000000224077836 */ /* 0x000fce0000000000 */
.L_x_1:
[----:B--2---:R-:W-:-:S04]  /*17e0*/  LOP3.LUT R2, R0, 0x1, RZ, 0xc0, !PT ;  /* 0x0000000100027812 */ /* 0x004fc800078ec0ff */
[----:B------:R-:W-:-:S13]  /*17f0*/  ISETP.NE.U32.AND P0, PT, R2, 0x1, PT ;  /* 0x000000010200780c */ /* 0x000fda0003f05070 */
[----:B------:R-:W-:Y:S05]  /*1800*/  @P0 EXIT ;  /* 0x000000000000094d */ /* 0x000fea0003800000 */
[C---:B------:R-:W-:Y:S01]  /*1810*/  VIADD R2, R18.reuse, 0x1 ;  /* 0x0000000112027836 */ /* 0x040fe20000000000 */
[----:B------:R-:W-:Y:S01]  /*1820*/  ISETP.NE.AND P3, PT, R18, RZ, PT ;  /* 0x000000ff1200720c */ /* 0x000fe20003f65270 */
[C---:B------:R-:W-:Y:S01]  /*1830*/  VIADD R6, R19.reuse, 0x1 ;  /* 0x0000000113067836 */ /* 0x040fe20000000000 */
[----:B------:R-:W-:Y:S01]  /*1840*/  ISETP.NE.AND P1, PT, R19, RZ, PT ;  /* 0x000000ff1300720c */ /* 0x000fe20003f25270 */
[----:B------:R-:W-:Y:S01]  /*1850*/  IMAD R7, R24, R7, RZ ;  /* 0x0000000718077224 */ /* 0x000fe200078e02ff */
[----:B------:R-:W-:Y:S02]  /*1860*/  ISETP.NE.AND P2, PT, R2, UR40, PT ;  /* 0x0000002802007c0c */ /* 0x000fe4000bf45270 */
[----:B------:R-:W2:Y:S01]  /*1870*/  LDC.64 R2, c[0x0][0x388] ;  /* 0x0000e200ff027b82 */ /* 0x000ea20000000a00 */
[----:B------:R-:W-:Y:S02]  /*1880*/  ISETP.NE.AND P0, PT, R6, UR41, PT ;  /* 0x0000002906007c0c */ /* 0x000fe4000bf05270 */
[----:B------:R-:W-:-:S02]  /*1890*/  R2UR UR4, R44 ;  /* 0x000000002c0472ca */ /* 0x000fc400000e0000 */
[----:B------:R-:W-:Y:S02]  /*18a0*/  R2UR UR5, R45 ;  /* 0x000000002d0572ca */ /* 0x000fe400000e0000 */
[C-C-:B------:R-:W-:Y:S02]  /*18b0*/  IADD3 R13, PT, PT, R7.reuse, R23, R16.reuse ;  /* 0x00000017070d7210 */ /* 0x140fe40007ffe010 */
[----:B------:R-:W-:Y:S02]  /*18c0*/  @!P3 R2UR UR6, R44 ;  /* 0x000000002c06b2ca */ /* 0x000fe400000e0000 */
[----:B------:R-:W3:Y:S01]  /*18d0*/  @!P2 LDC.64 R4, c[0x0][0x388] ;  /* 0x0000e200ff04ab82 */ /* 0x000ee20000000a00 */
[----:B------:R-:W-:Y:S02]  /*18e0*/  @!P2 IADD3 R10, P4, P5, R7, R16, R23 ;  /* 0x00000010070aa210 */ /* 0x000fe40007d9e017 */
[----:B------:R-:W-:Y:S02]  /*18f0*/  @!P2 SHF.R.S32.HI R6, RZ, 0x1f, R7 ;  /* 0x0000001fff06a819 */ /* 0x000fe40000011407 */
[--C-:B------:R-:W-:Y:S01]  /*1900*/  @!P2 SHF.R.S32.HI R9, RZ, 0x1f, R16.reuse ;  /* 0x0000001fff09a819 */ /* 0x100fe20000011410 */
[----:B------:R-:W-:Y:S01]  /*1910*/  @!P1 IMAD R16, R0, UR37, R16 ;  /* 0x0000002500109c24 */ /* 0x000fe2000f8e0210 */
[----:B------:R-:W-:-:S02]  /*1920*/  @!P3 R2UR UR7, R45 ;  /* 0x000000002d07b2ca */ /* 0x000fc400000e0000 */
[----:B------:R-:W-:Y:S01]  /*1930*/  @!P2 IADD3.X R6, PT, PT, R6, R9, RZ, P4, P5 ;  /* 0x000000090606a210 */ /* 0x000fe200027ea4ff */
[----:B------:R-:W-:Y:S01]  /*1940*/  @!P1 IMAD.IADD R11, R16, 0x1, R7 ;  /* 0x00000001100b9824 */ /* 0x000fe200078e0207 */
[C---:B------:R-:W-:Y:S02]  /*1950*/  @!P2 R2UR UR8, R44.reuse ;  /* 0x000000002c08a2ca */ /* 0x040fe400000e0000 */
[----:B------:R-:W-:Y:S01]  /*1960*/  @!P2 R2UR UR9, R45 ;  /* 0x000000002d09a2ca */ /* 0x000fe200000e0000 */
[----:B--2---:R-:W-:Y:S01]  /*1970*/  IMAD.WIDE R12, R13, 0x4, R2 ;  /* 0x000000040d0c7825 */ /* 0x004fe200078e0202 */
[----:B------:R-:W-:Y:S02]  /*1980*/  @!P3 IADD3 R9, PT, PT, R7, UR36, R23 ;  /* 0x000000240709bc10 */ /* 0x000fe4000fffe017 */
[C---:B------:R-:W-:Y:S02]  /*1990*/  @!P1 R2UR UR10, R44.reuse ;  /* 0x000000002c0a92ca */ /* 0x040fe400000e0000 */
[----:B------:R-:W-:Y:S01]  /*19a0*/  @!P1 R2UR UR11, R45 ;  /* 0x000000002d0b92ca */ /* 0x000fe200000e0000 */
[----:B------:R-:W-:Y:S01]  /*19b0*/  @!P3 IMAD.WIDE R8, R9, 0x4, R2 ;  /* 0x000000040908b825 */ /* 0x000fe200078e0202 */
[----:B------:R-:W-:-:S02]  /*19c0*/  @!P0 R2UR UR12, R44 ;  /* 0x000000002c0c82ca */ /* 0x000fc400000e0000 */
[----:B------:R-:W-:Y:S02]  /*19d0*/  @!P0 R2UR UR13, R45 ;  /* 0x000000002d0d82ca */ /* 0x000fe400000e0000 */
[C---:B---3--:R-:W-:Y:S01]  /*19e0*/  @!P2 LEA R4, P4, R10.reuse, R4, 0x2 ;  /* 0x000000040a04a211 */ /* 0x048fe200078810ff */
[----:B------:R-:W-:Y:S01]  /*19f0*/  @!P1 IMAD.WIDE R2, R11, 0x4, R2 ;  /* 0x000000040b029825 */ /* 0x000fe200078e0202 */
[----:B------:R2:W3:Y:S02]  /*1a00*/  @!P3 LDG.E R9, desc[UR6][R8.64] ;  /* 0x000000060809b981 */ /* 0x0004e4000c1e1900 */
[----:B------:R-:W-:Y:S01]  /*1a10*/  @!P2 LEA.HI.X R5, R10, R5, R6, 0x2, P4 ;  /* 0x000000050a05a211 */ /* 0x000fe200020f1406 */
[----:B------:R-:W-:Y:S01]  /*1a20*/  @!P0 IMAD.WIDE.U32 R10, R0, 0x4, R12 ;  /* 0x00000004000a8825 */ /* 0x000fe200078e000c */
[----:B------:R4:W5:Y:S04]  /*1a30*/  LDG.E R6, desc[UR4][R12.64] ;  /* 0x000000040c067981 */ /* 0x000968000c1e1900 */
[----:B------:R0:W3:Y:S04]  /*1a40*/  @!P2 LDG.E R4, desc[UR8][R4.64+0x4] ;  /* 0x000004080404a981 */ /* 0x0000e8000c1e1900 */
[----:B------:R-:W3:Y:S04]  /*1a50*/  @!P1 LDG.E R2, desc[UR10][R2.64] ;  /* 0x0000000a02029981 */ /* 0x000ee8000c1e1900 */
[----:B------:R-:W3:Y:S01]  /*1a60*/  @!P0 LDG.E R10, desc[UR12][R10.64] ;  /* 0x0000000c0a0a8981 */ /* 0x000ee2000c1e1900 */
[----:B------:R-:W1:Y:S01]  /*1a70*/  S2R R15, SR_CgaCtaId ;  /* 0x00000000000f7919 */ /* 0x000e620000008800 */
[----:B------:R-:W-:Y:S01]  /*1a80*/  IMAD R19, R19, R0, R18 ;  /* 0x0000000013137224 */ /* 0x000fe200078e0212 */
[----:B------:R-:W-:Y:S01]  /*1a90*/  MOV R14, 0x400 ;  /* 0x00000400000e7802 */ /* 0x000fe20000000f00 */
[----:B------:R-:W-:-:S05]  /*1aa0*/  IMAD.IADD R24, R7, 0x1, -R24 ;  /* 0x0000000107187824 */ /* 0x000fca00078e0a18 */
[----:B--2---:R-:W-:Y:S01]  /*1ab0*/  IADD3 R8, PT, PT, R24, R19, RZ ;  /* 0x0000001318087210 */ /* 0x004fe20007ffe0ff */
[----:B------:R-:W-:Y:S05]  /*1ac0*/  WARPSYNC.ALL ;  /* 0x0000000000007948 */ /* 0x000fea0003800000 */
[----:B-1----:R-:W-:Y:S01]  /*1ad0*/  LEA R15, R15, R14, 0x18 ;  /* 0x0000000e0f0f7211 */ /* 0x002fe200078ec0ff */
[----:B------:R-:W-:Y:S01]  /*1ae0*/  IMAD.U32 R14, RZ, RZ, UR40 ;  /* 0x00000028ff0e7e24 */ /* 0x000fe2000f8e00ff */
[----:B------:R-:W1:Y:S03]  /*1af0*/  LDCU.64 UR4, c[0x4][0x10] ;  /* 0x01000200ff0477ac */ /* 0x000e660008000a00 */
[----:B----4-:R-:W-:-:S02]  /*1b00*/  @!P1 IMAD R13, R18, 0x4, R15 ;  /* 0x00000004120d9824 */ /* 0x010fc400078e020f */
[----:B------:R-:W-:Y:S02]  /*1b10*/  IMAD R12, R8, 0x4, R15 ;  /* 0x00000004080c7824 */ /* 0x000fe400078e020f */
[----:B------:R-:W-:Y:S02]  /*1b20*/  IMAD R15, R14, 0x4, R27 ;  /* 0x000000040e0f7824 */ /* 0x000fe400078e021b */
[--C-:B0-----:R-:W-:Y:S02]  /*1b30*/  IMAD R5, R24, 0x4, R28.reuse ;  /* 0x0000000418057824 */ /* 0x101fe400078e021c */
[----:B------:R-:W-:Y:S01]  /*1b40*/  IMAD R17, R7, 0x4, R28 ;  /* 0x0000000407117824 */ /* 0x000fe200078e021c */
[----:B-----5:R0:W-:Y:S04]  /*1b50*/  STS [R27+0x4], R6 ;  /* 0x000004061b007388 */ /* 0x0201e80000000800 */
[----:B---3--:R-:W-:Y:S04]  /*1b60*/  @!P3 STS [R26], R9 ;  /* 0x000000091a00b388 */ /* 0x008fe80000000800 */
[----:B------:R-:W-:Y:S04]  /*1b70*/  @!P2 STS [R27+0x8], R4 ;  /* 0x000008041b00a388 */ /* 0x000fe80000000800 */
[----:B------:R2:W-:Y:S04]  /*1b80*/  @!P1 STS [R13+0x4], R2 ;  /* 0x000004020d009388 */ /* 0x0005e80000000800 */
[----:B------:R-:W-:Y:S01]  /*1b90*/  @!P0 STS [R15+0x4], R10 ;  /* 0x0000040a0f008388 */ /* 0x000fe20000000800 */
[----:B------:R-:W-:Y:S01]  /*1ba0*/  BAR.SYNC.DEFER_BLOCKING 0x0 ;  /* 0x0000000000007b1d */ /* 0x000fe20000010000 */
[----:B0-----:R-:W-:-:S05]  /*1bb0*/  LEA R6, R0, R5, 0x2 ;  /* 0x0000000500067211 */ /* 0x001fca00078e10ff */
[----:B------:R-:W-:Y:S04]  /*1bc0*/  LDS R8, [R5] ;  /* 0x0000000005087984 */ /* 0x000fe80000000800 */
[----:B------:R-:W0:Y:S04]  /*1bd0*/  LDS R11, [R5+0x8] ;  /* 0x00000800050b7984 */ /* 0x000e280000000800 */
[----:B------:R-:W3:Y:S04]  /*1be0*/  LDS R7, [R12+0x4] ;  /* 0x000004000c077984 */ /* 0x000ee80000000800 */
[----:B------:R-:W4:Y:S04]  /*1bf0*/  LDS R6, [R6+0x4] ;  /* 0x0000040006067984 */ /* 0x000f280000000800 */
[----:B------:R-:W5:Y:S01]  /*1c00*/  LDS R17, [R17+0x4] ;  /* 0x0000040011117984 */ /* 0x000f620000000800 */
[----:B--2---:R-:W2:Y:S01]  /*1c10*/  F2F.F64.F32 R2, R42 ;  /* 0x0000002a00027310 */ /* 0x004ea20000201800 */
[----:B------:R-:W-:Y:S01]  /*1c20*/  MOV R0, 0x0 ;  /* 0x0000000000007802 */ /* 0x000fe20000000f00 */
[----:B0-----:R-:W-:-:S04]  /*1c30*/  FADD R8, R8, R11 ;  /* 0x0000000b08087221 */ /* 0x001fc80000000000 */
[----:B---3--:R-:W-:-:S04]  /*1c40*/  FADD R7, R8, R7 ;  /* 0x0000000708077221 */ /* 0x008fc80000000000 */
[----:B----4-:R-:W-:Y:S01]  /*1c50*/  FADD R16, R7, R6 ;  /* 0x0000000607107221 */ /* 0x010fe20000000000 */
[----:B-----5:R-:W0:Y:S08]  /*1c60*/  F2F.F64.F32 R8, R17 ;  /* 0x0000001100087310 */ /* 0x020e300000201800 */
[----:B------:R-:W3:Y:S01]  /*1c70*/  F2F.F64.F32 R10, R16 ;  /* 0x00000010000a7310 */ /* 0x000ee20000201800 */
[----:B--2---:R2:W-:Y:S01]  /*1c80*/  STL.64 [R1], R2 ;  /* 0x0000000201007387 */ /* 0x0045e20000100a00 */
[----:B------:R2:W4:Y:S03]  /*1c90*/  LDC.64 R12, c[0x4][R0] ;  /* 0x01000000000c7b82 */ /* 0x0005260000000a00 */
[----:B0-----:R2:W-:Y:S04]  /*1ca0*/  STL.64 [R1+0x8], R8 ;  /* 0x0000080801007387 */ /* 0x0015e80000100a00 */
[----:B---3--:R2:W-:Y:S01]  /*1cb0*/  STL.64 [R1+0x10], R10 ;  /* 0x0000100a01007387 */ /* 0x0085e20000100a00 */
[----:B-1----:R-:W-:-:S02]  /*1cc0*/  IMAD.U32 R4, RZ, RZ, UR4 ;  /* 0x00000004ff047e24 */ /* 0x002fc4000f8e00ff */
[----:B------:R-:W-:Y:S02]  /*1cd0*/  IMAD.U32 R5, RZ, RZ, UR5 ;  /* 0x00000005ff057e24 */ /* 0x000fe4000f8e00ff */
[----:B------:R-:W-:Y:S02]  /*1ce0*/  IMAD.U32 R6, RZ, RZ, UR38 ;  /* 0x00000026ff067e24 */ /* 0x000fe4000f8e00ff */
[----:B------:R-:W-:-:S07]  /*1cf0*/  IMAD.U32 R7, RZ, RZ, UR39 ;  /* 0x00000027ff077e24 */ /* 0x000fce000f8e00ff */
[----:B------:R-:W-:-:S07]  /*1d00*/  LEPC R20, `(.L_x_5) ;  /* 0x000000001014794e */ /* 0x000fce0000000000 */
[----:B--2-4-:R-:W-:Y:S05]  /*1d10*/  CALL.ABS.NOINC R12 ;  /* 0x000000000c007343 */ /* 0x014fea0003c00000 */
.L_x_5:
[----:B------:R-:W-:Y:S01]  /*1d20*/  FADD R17, R17, R42 ;  /* 0x0000002a11117221 */ /* 0x000fe20000000000 */
[----:B------:R-:W0:Y:S03]  /*1d30*/  LDCU UR6, c[0x0][0x390] ;  /* 0x00007200ff0677ac */ /* 0x000e260008000800 */
[----:B------:R-:W-:Y:S01]  /*1d40*/  FADD R17, R16, R17 ;  /* 0x0000001110117221 */ /* 0x000fe20000000000 */
[----:B------:R-:W1:Y:S03]  /*1d50*/  LDCU.64 UR8, c[0x0][0x380] ;  /* 0x00007000ff0877ac */ /* 0x000e660008000a00 */
[----:B------:R-:W2:Y:S01]  /*1d60*/  F2F.F64.F32 R2, R17 ;  /* 0x0000001100027310 */ /* 0x000ea20000201800 */
[----:B------:R-:W-:Y:S01]  /*1d70*/  UMOV UR4, 0x9999999a ;  /* 0x9999999a00047882 */ /* 0x000fe20000000000 */
[----:B------:R-:W-:Y:S01]  /*1d80*/  UMOV UR5, 0x3fe99999 ;  /* 0x3fe9999900057882 */ /* 0x000fe20000000000 */
[----:B0-----:R-:W-:Y:S01]  /*1d90*/  VIADD R19, R19, UR6 ;  /* 0x0000000613137c36 */ /* 0x001fe20008000000 */
[----:B--2---:R-:W-:-:S04]  /*1da0*/  DMUL R2, R2, UR4 ;  /* 0x0000000402027c28 */ /* 0x004fc80008000000 */
[----:B------:R-:W-:Y:S02]  /*1db0*/  IADD3 R19, P0, PT, R24, R19, RZ ;  /* 0x0000001318137210 */ /* 0x000fe40007f1e0ff */
[----:B------:R-:W-:Y:S02]  /*1dc0*/  R2UR UR4, R44 ;  /* 0x000000002c0472ca */ /* 0x000fe400000e0000 */
[----:B------:R-:W-:Y:S02]  /*1dd0*/  R2UR UR5, R45 ;  /* 0x000000002d0572ca */ /* 0x000fe400000e0000 */
[----:B------:R-:W-:Y:S02]  /*1de0*/  LEA.HI.X.SX32 R24, R24, RZ, 0x1, P0 ;  /* 0x000000ff18187211 */ /* 0x000fe400000f0eff */
[C---:B-1----:R-:W-:Y:S01]  /*1df0*/  LEA R4, P0, R19.reuse, UR8, 0x2 ;  /* 0x0000000813047c11 */ /* 0x042fe2000f8010ff */
[----:B------:R-:W0:Y:S03]  /*1e00*/  F2F.F32.F64 R3, R2 ;  /* 0x0000000200037310 */ /* 0x000e260000301000 */
[----:B------:R-:W-:-:S05]  /*1e10*/  LEA.HI.X R5, R19, UR9, R24, 0x2, P0 ;  /* 0x0000000913057c11 */ /* 0x000fca00080f1418 */
[----:B0-----:R-:W-:Y:S01]  /*1e20*/  STG.E desc[UR4][R4.64+0x4], R3 ;  /* 0x0000040304007986 */ /* 0x001fe2000c101904 */
[----:B------:R-:W-:Y:S05]  /*1e30*/  EXIT ;  /* 0x000000000000794d */ /* 0x000fea0003800000 */
.L_x_6:
[----:B------:R-:W-:-:S00]  /*1e40*/  BRA `(.L_x_6) ;  /* 0xfffffffc00fc7947 */ /* 0x000fc0000383ffff */
[----:B------:R-:W-:-:S00]  /*1e50*/  NOP ;  /* 0x0000000000007918 */ /* 0x000fc00000000000 */
        /* <DEDUP_REMOVED lines=10> */
.L_x_7:


//--------------------- .nv.global.init           --------------------------
	.section	.nv.global.init,"aw",@progbits
.nv.global.init:
	.type		$str$1,@object
	.size		$str$1,($str - $str$1)
$str$1:
        /*0000*/ 	.byte	0x64, 0x6f, 0x77, 0x6e, 0x20, 0x25, 0x64, 0x2c, 0x20, 0x75, 0x70, 0x20, 0x25, 0x64, 0x2c, 0x20
        /*0010*/ 	.byte	0x6c, 0x31, 0x20, 0x25, 0x64, 0x0a, 0x00
	.type		$str,@object
	.size		$str,(.L_0 - $str)
$str:
        /*0017*/ 	.byte	0x69, 0x78, 0x20, 0x25, 0x64, 0x2c, 0x20, 0x69, 0x79, 0x20, 0x25, 0x64, 0x2c, 0x20, 0x67, 0x78
        /*0027*/ 	.byte	0x20, 0x25, 0x64, 0x2c, 0x20, 0x67, 0x79, 0x20, 0x25, 0x64, 0x0a, 0x00
.L_0:


//--------------------- .nv.shared._Z6kernalPfS_i --------------------------
	.section	.nv.shared._Z6kernalPfS_i,"aw",@nobits
	.sectionflags	@""
	.align	16
	.zero		1024


//--------------------- .nv.shared.reserved.0     --------------------------
	.section	.nv.shared.reserved.0,"aw",@nobits
	.weak		__nv_reservedSMEM_offset_0_alias
	.size		__nv_reservedSMEM_offset_0_alias, 0, 64
	.other		__nv_reservedSMEM_offset_0_alias,@"STO_CUDA_RESERVED_SHARED STV_DEFAULT"
__nv_reservedSMEM_offset_0_alias:
	.zero		0
	.zero		64


//--------------------- .nv.constant0._Z6kernalPfS_i --------------------------
	.section	.nv.constant0._Z6kernalPfS_i,"a",@progbits
	.sectionflags	@""
	.align	4
.nv.constant0._Z6kernalPfS_i:
	.zero		916


//--------------------- SYMBOLS --------------------------

	.type		.nv.reservedSmem.offset0,@object
	.size		.nv.reservedSmem.offset0,0x4
	.type		.nv.reservedSmem.cap,@object
	.size		.nv.reservedSmem.cap,0x4
	.type		vprintf,@function
